//
// Generated by NVIDIA NVVM Compiler
//
// Compiler Build ID: CL-36424714
// Cuda compilation tools, release 13.0, V13.0.88
// Based on NVVM 20.0.0
//

.version 9.0
.target sm_100
.address_size 64

	// .globl	_Z10setup_PRNGiP24curandStatePhilox4_32_10
.func  (.param .b64 func_retval0) __internal_accurate_pow
(
	.param .b64 __internal_accurate_pow_param_0,
	.param .b64 __internal_accurate_pow_param_1
)
;
.global .align 4 .b8 precalc_xorwow_matrix[102400];
.global .align 4 .b8 precalc_xorwow_offset_matrix[102400];
.global .align 4 .b8 mrg32k3aM1[2304];
.global .align 4 .b8 mrg32k3aM2[2304];
.global .align 4 .b8 mrg32k3aM1SubSeq[2016];
.global .align 4 .b8 mrg32k3aM2SubSeq[2016];
.global .align 4 .b8 mrg32k3aM1Seq[2304];
.global .align 4 .b8 mrg32k3aM2Seq[2304];
.const .align 8 .b8 __cr_lgamma_table[72];

.visible .entry _Z10setup_PRNGiP24curandStatePhilox4_32_10(
	.param .u32 _Z10setup_PRNGiP24curandStatePhilox4_32_10_param_0,
	.param .u64 .ptr .align 1 _Z10setup_PRNGiP24curandStatePhilox4_32_10_param_1
)
{
	.reg .b32 	%r<106>;
	.reg .b64 	%rd<6>;

	ld.param.u32 	%r1, [_Z10setup_PRNGiP24curandStatePhilox4_32_10_param_0];
	ld.param.u64 	%rd1, [_Z10setup_PRNGiP24curandStatePhilox4_32_10_param_1];
	cvta.to.global.u64 	%rd2, %rd1;
	mov.u32 	%r2, %ctaid.x;
	mov.u32 	%r3, %ntid.x;
	mov.u32 	%r4, %tid.x;
	mad.lo.s32 	%r5, %r2, %r3, %r4;
	mul.wide.s32 	%rd3, %r5, 64;
	add.s64 	%rd4, %rd2, %rd3;
	shr.s32 	%r6, %r1, 31;
	mov.b32 	%r7, 0;
	st.global.v4.u32 	[%rd4+32], {%r1, %r6, %r7, %r7};
	st.global.v2.u32 	[%rd4+48], {%r7, %r7};
	mov.b64 	%rd5, 0;
	st.global.u64 	[%rd4+56], %rd5;
	shr.s32 	%r8, %r5, 31;
	mov.b32 	%r9, -766435501;
	mul.hi.u32 	%r10, %r9, %r7;
	mov.b32 	%r11, -845247145;
	mul.hi.u32 	%r12, %r11, %r5;
	mul.lo.s32 	%r13, %r5, -845247145;
	xor.b32  	%r14, %r12, %r1;
	xor.b32  	%r15, %r10, %r8;
	xor.b32  	%r16, %r15, %r6;
	add.s32 	%r17, %r1, -1640531527;
	add.s32 	%r18, %r6, -1150833019;
	mul.hi.u32 	%r19, %r9, %r14;
	mul.lo.s32 	%r20, %r14, -766435501;
	mul.hi.u32 	%r21, %r11, %r16;
	mul.lo.s32 	%r22, %r16, -845247145;
	xor.b32  	%r23, %r13, %r21;
	xor.b32  	%r24, %r23, %r17;
	xor.b32  	%r25, %r18, %r19;
	add.s32 	%r26, %r1, 1013904242;
	add.s32 	%r27, %r6, 1993301258;
	mul.hi.u32 	%r28, %r9, %r24;
	mul.lo.s32 	%r29, %r24, -766435501;
	mul.hi.u32 	%r30, %r11, %r25;
	mul.lo.s32 	%r31, %r25, -845247145;
	xor.b32  	%r32, %r22, %r26;
	xor.b32  	%r33, %r32, %r30;
	xor.b32  	%r34, %r20, %r27;
	xor.b32  	%r35, %r34, %r28;
	add.s32 	%r36, %r1, -626627285;
	add.s32 	%r37, %r6, 842468239;
	mul.hi.u32 	%r38, %r9, %r33;
	mul.lo.s32 	%r39, %r33, -766435501;
	mul.hi.u32 	%r40, %r11, %r35;
	mul.lo.s32 	%r41, %r35, -845247145;
	xor.b32  	%r42, %r31, %r36;
	xor.b32  	%r43, %r42, %r40;
	xor.b32  	%r44, %r29, %r37;
	xor.b32  	%r45, %r44, %r38;
	add.s32 	%r46, %r1, 2027808484;
	add.s32 	%r47, %r6, -308364780;
	mul.hi.u32 	%r48, %r9, %r43;
	mul.lo.s32 	%r49, %r43, -766435501;
	mul.hi.u32 	%r50, %r11, %r45;
	mul.lo.s32 	%r51, %r45, -845247145;
	xor.b32  	%r52, %r41, %r46;
	xor.b32  	%r53, %r52, %r50;
	xor.b32  	%r54, %r39, %r47;
	xor.b32  	%r55, %r54, %r48;
	add.s32 	%r56, %r1, 387276957;
	add.s32 	%r57, %r6, -1459197799;
	mul.hi.u32 	%r58, %r9, %r53;
	mul.lo.s32 	%r59, %r53, -766435501;
	mul.hi.u32 	%r60, %r11, %r55;
	mul.lo.s32 	%r61, %r55, -845247145;
	xor.b32  	%r62, %r51, %r56;
	xor.b32  	%r63, %r62, %r60;
	xor.b32  	%r64, %r49, %r57;
	xor.b32  	%r65, %r64, %r58;
	add.s32 	%r66, %r1, -1253254570;
	add.s32 	%r67, %r6, 1684936478;
	mul.hi.u32 	%r68, %r9, %r63;
	mul.lo.s32 	%r69, %r63, -766435501;
	mul.hi.u32 	%r70, %r11, %r65;
	mul.lo.s32 	%r71, %r65, -845247145;
	xor.b32  	%r72, %r61, %r66;
	xor.b32  	%r73, %r72, %r70;
	xor.b32  	%r74, %r59, %r67;
	xor.b32  	%r75, %r74, %r68;
	add.s32 	%r76, %r1, 1401181199;
	add.s32 	%r77, %r6, 534103459;
	mul.hi.u32 	%r78, %r9, %r73;
	mul.lo.s32 	%r79, %r73, -766435501;
	mul.hi.u32 	%r80, %r11, %r75;
	mul.lo.s32 	%r81, %r75, -845247145;
	xor.b32  	%r82, %r71, %r76;
	xor.b32  	%r83, %r82, %r80;
	xor.b32  	%r84, %r69, %r77;
	xor.b32  	%r85, %r84, %r78;
	add.s32 	%r86, %r1, -239350328;
	add.s32 	%r87, %r6, -616729560;
	mul.hi.u32 	%r88, %r9, %r83;
	mul.lo.s32 	%r89, %r83, -766435501;
	mul.hi.u32 	%r90, %r11, %r85;
	mul.lo.s32 	%r91, %r85, -845247145;
	xor.b32  	%r92, %r81, %r86;
	xor.b32  	%r93, %r92, %r90;
	xor.b32  	%r94, %r79, %r87;
	xor.b32  	%r95, %r94, %r88;
	add.s32 	%r96, %r1, -1879881855;
	add.s32 	%r97, %r6, -1767562579;
	mul.hi.u32 	%r98, %r9, %r93;
	mul.lo.s32 	%r99, %r93, -766435501;
	mul.hi.u32 	%r100, %r11, %r95;
	mul.lo.s32 	%r101, %r95, -845247145;
	xor.b32  	%r102, %r91, %r96;
	xor.b32  	%r103, %r102, %r100;
	xor.b32  	%r104, %r89, %r97;
	xor.b32  	%r105, %r104, %r98;
	st.global.v4.u32 	[%rd4], {%r7, %r7, %r5, %r8};
	st.global.v4.u32 	[%rd4+16], {%r103, %r101, %r105, %r99};
	ret;

}
	// .globl	_Z9call_PRNGfPfP24curandStatePhilox4_32_10
.visible .entry _Z9call_PRNGfPfP24curandStatePhilox4_32_10(
	.param .f32 _Z9call_PRNGfPfP24curandStatePhilox4_32_10_param_0,
	.param .u64 .ptr .align 1 _Z9call_PRNGfPfP24curandStatePhilox4_32_10_param_1,
	.param .u64 .ptr .align 1 _Z9call_PRNGfPfP24curandStatePhilox4_32_10_param_2
)
{
	.reg .pred 	%p<20>;
	.reg .b32 	%r<275>;
	.reg .b32 	%f<37>;
	.reg .b64 	%rd<9>;

	ld.param.f32 	%f4, [_Z9call_PRNGfPfP24curandStatePhilox4_32_10_param_0];
	ld.param.u64 	%rd3, [_Z9call_PRNGfPfP24curandStatePhilox4_32_10_param_1];
	ld.param.u64 	%rd4, [_Z9call_PRNGfPfP24curandStatePhilox4_32_10_param_2];
	cvta.to.global.u64 	%rd1, %rd3;
	cvta.to.global.u64 	%rd5, %rd4;
	mov.u32 	%r36, %ctaid.x;
	mov.u32 	%r37, %ntid.x;
	mov.u32 	%r38, %tid.x;
	mad.lo.s32 	%r39, %r36, %r37, %r38;
	mul.wide.s32 	%rd6, %r39, 64;
	add.s64 	%rd2, %rd5, %rd6;
	mul.lo.s32 	%r266, %r39, 3;
	mov.b32 	%r267, 0;
$L__BB1_1:
	ld.global.u32 	%r40, [%rd2+44];
	setp.eq.s32 	%p1, %r40, 1;
	@%p1 bra 	$L__BB1_31;
	ld.global.u32 	%r41, [%rd2+40];
	add.s32 	%r271, %r41, 1;
	setp.eq.s32 	%p2, %r41, 1;
	@%p2 bra 	$L__BB1_6;
	setp.eq.s32 	%p3, %r41, 2;
	@%p3 bra 	$L__BB1_7;
	setp.eq.s32 	%p4, %r41, 3;
	@%p4 bra 	$L__BB1_8;
	ld.global.u32 	%r268, [%rd2+16];
	bra.uni 	$L__BB1_9;
$L__BB1_6:
	ld.global.u32 	%r268, [%rd2+20];
	bra.uni 	$L__BB1_9;
$L__BB1_7:
	ld.global.u32 	%r268, [%rd2+24];
	bra.uni 	$L__BB1_9;
$L__BB1_8:
	ld.global.u32 	%r268, [%rd2+28];
$L__BB1_9:
	setp.ne.s32 	%p5, %r271, 4;
	@%p5 bra 	$L__BB1_16;
	ld.global.v2.u32 	{%r42, %r270}, [%rd2];
	add.s32 	%r11, %r42, 1;
	setp.eq.s32 	%p6, %r11, 0;
	st.global.u32 	[%rd2], %r11;
	@%p6 bra 	$L__BB1_12;
	ld.global.u32 	%r269, [%rd2+8];
	bra.uni 	$L__BB1_15;
$L__BB1_12:
	add.s32 	%r270, %r270, 1;
	setp.ne.s32 	%p7, %r270, 0;
	st.global.u32 	[%rd2+4], %r270;
	ld.global.u32 	%r269, [%rd2+8];
	@%p7 bra 	$L__BB1_15;
	add.s32 	%r269, %r269, 1;
	setp.ne.s32 	%p8, %r269, 0;
	st.global.u32 	[%rd2+8], %r269;
	mov.b32 	%r270, 0;
	@%p8 bra 	$L__BB1_15;
	ld.global.u32 	%r45, [%rd2+12];
	add.s32 	%r46, %r45, 1;
	st.global.u32 	[%rd2+12], %r46;
	mov.b32 	%r269, 0;
	mov.u32 	%r270, %r269;
$L__BB1_15:
	ld.global.u32 	%r48, [%rd2+12];
	ld.global.v2.u32 	{%r49, %r50}, [%rd2+32];
	mov.b32 	%r51, -766435501;
	mul.hi.u32 	%r52, %r51, %r11;
	mul.lo.s32 	%r53, %r11, -766435501;
	mov.b32 	%r54, -845247145;
	mul.hi.u32 	%r55, %r54, %r269;
	mul.lo.s32 	%r56, %r269, -845247145;
	xor.b32  	%r57, %r55, %r270;
	xor.b32  	%r58, %r57, %r49;
	xor.b32  	%r59, %r48, %r52;
	xor.b32  	%r60, %r59, %r50;
	add.s32 	%r61, %r49, -1640531527;
	add.s32 	%r62, %r50, -1150833019;
	mul.hi.u32 	%r63, %r51, %r58;
	mul.lo.s32 	%r64, %r58, -766435501;
	mul.hi.u32 	%r65, %r54, %r60;
	mul.lo.s32 	%r66, %r60, -845247145;
	xor.b32  	%r67, %r56, %r65;
	xor.b32  	%r68, %r67, %r61;
	xor.b32  	%r69, %r63, %r53;
	xor.b32  	%r70, %r69, %r62;
	add.s32 	%r71, %r49, 1013904242;
	add.s32 	%r72, %r50, 1993301258;
	mul.hi.u32 	%r73, %r51, %r68;
	mul.lo.s32 	%r74, %r68, -766435501;
	mul.hi.u32 	%r75, %r54, %r70;
	mul.lo.s32 	%r76, %r70, -845247145;
	xor.b32  	%r77, %r66, %r71;
	xor.b32  	%r78, %r77, %r75;
	xor.b32  	%r79, %r72, %r64;
	xor.b32  	%r80, %r79, %r73;
	add.s32 	%r81, %r49, -626627285;
	add.s32 	%r82, %r50, 842468239;
	mul.hi.u32 	%r83, %r51, %r78;
	mul.lo.s32 	%r84, %r78, -766435501;
	mul.hi.u32 	%r85, %r54, %r80;
	mul.lo.s32 	%r86, %r80, -845247145;
	xor.b32  	%r87, %r76, %r81;
	xor.b32  	%r88, %r87, %r85;
	xor.b32  	%r89, %r74, %r82;
	xor.b32  	%r90, %r89, %r83;
	add.s32 	%r91, %r49, 2027808484;
	add.s32 	%r92, %r50, -308364780;
	mul.hi.u32 	%r93, %r51, %r88;
	mul.lo.s32 	%r94, %r88, -766435501;
	mul.hi.u32 	%r95, %r54, %r90;
	mul.lo.s32 	%r96, %r90, -845247145;
	xor.b32  	%r97, %r86, %r91;
	xor.b32  	%r98, %r97, %r95;
	xor.b32  	%r99, %r84, %r92;
	xor.b32  	%r100, %r99, %r93;
	add.s32 	%r101, %r49, 387276957;
	add.s32 	%r102, %r50, -1459197799;
	mul.hi.u32 	%r103, %r51, %r98;
	mul.lo.s32 	%r104, %r98, -766435501;
	mul.hi.u32 	%r105, %r54, %r100;
	mul.lo.s32 	%r106, %r100, -845247145;
	xor.b32  	%r107, %r96, %r101;
	xor.b32  	%r108, %r107, %r105;
	xor.b32  	%r109, %r94, %r102;
	xor.b32  	%r110, %r109, %r103;
	add.s32 	%r111, %r49, -1253254570;
	add.s32 	%r112, %r50, 1684936478;
	mul.hi.u32 	%r113, %r51, %r108;
	mul.lo.s32 	%r114, %r108, -766435501;
	mul.hi.u32 	%r115, %r54, %r110;
	mul.lo.s32 	%r116, %r110, -845247145;
	xor.b32  	%r117, %r106, %r111;
	xor.b32  	%r118, %r117, %r115;
	xor.b32  	%r119, %r104, %r112;
	xor.b32  	%r120, %r119, %r113;
	add.s32 	%r121, %r49, 1401181199;
	add.s32 	%r122, %r50, 534103459;
	mul.hi.u32 	%r123, %r51, %r118;
	mul.lo.s32 	%r124, %r118, -766435501;
	mul.hi.u32 	%r125, %r54, %r120;
	mul.lo.s32 	%r126, %r120, -845247145;
	xor.b32  	%r127, %r116, %r121;
	xor.b32  	%r128, %r127, %r125;
	xor.b32  	%r129, %r114, %r122;
	xor.b32  	%r130, %r129, %r123;
	add.s32 	%r131, %r49, -239350328;
	add.s32 	%r132, %r50, -616729560;
	mul.hi.u32 	%r133, %r51, %r128;
	mul.lo.s32 	%r134, %r128, -766435501;
	mul.hi.u32 	%r135, %r54, %r130;
	mul.lo.s32 	%r136, %r130, -845247145;
	xor.b32  	%r137, %r126, %r131;
	xor.b32  	%r138, %r137, %r135;
	xor.b32  	%r139, %r124, %r132;
	xor.b32  	%r140, %r139, %r133;
	add.s32 	%r141, %r49, -1879881855;
	add.s32 	%r142, %r50, -1767562579;
	mul.hi.u32 	%r143, %r51, %r138;
	mul.lo.s32 	%r144, %r138, -766435501;
	mul.hi.u32 	%r145, %r54, %r140;
	mul.lo.s32 	%r146, %r140, -845247145;
	xor.b32  	%r147, %r136, %r141;
	xor.b32  	%r148, %r147, %r145;
	xor.b32  	%r149, %r134, %r142;
	xor.b32  	%r150, %r149, %r143;
	st.global.v4.u32 	[%rd2+16], {%r148, %r146, %r150, %r144};
	mov.b32 	%r271, 0;
$L__BB1_16:
	add.s32 	%r19, %r271, 1;
	st.global.u32 	[%rd2+40], %r19;
	setp.eq.s32 	%p9, %r271, 1;
	@%p9 bra 	$L__BB1_20;
	setp.eq.s32 	%p10, %r271, 2;
	@%p10 bra 	$L__BB1_21;
	setp.eq.s32 	%p11, %r271, 3;
	@%p11 bra 	$L__BB1_22;
	ld.global.u32 	%r272, [%rd2+16];
	bra.uni 	$L__BB1_23;
$L__BB1_20:
	ld.global.u32 	%r272, [%rd2+20];
	bra.uni 	$L__BB1_23;
$L__BB1_21:
	ld.global.u32 	%r272, [%rd2+24];
	bra.uni 	$L__BB1_23;
$L__BB1_22:
	ld.global.u32 	%r272, [%rd2+28];
$L__BB1_23:
	setp.ne.s32 	%p12, %r19, 4;
	@%p12 bra 	$L__BB1_30;
	ld.global.v2.u32 	{%r151, %r274}, [%rd2];
	add.s32 	%r26, %r151, 1;
	setp.eq.s32 	%p13, %r26, 0;
	st.global.u32 	[%rd2], %r26;
	@%p13 bra 	$L__BB1_26;
	ld.global.u32 	%r273, [%rd2+8];
	bra.uni 	$L__BB1_29;
$L__BB1_26:
	add.s32 	%r274, %r274, 1;
	setp.ne.s32 	%p14, %r274, 0;
	st.global.u32 	[%rd2+4], %r274;
	ld.global.u32 	%r273, [%rd2+8];
	@%p14 bra 	$L__BB1_29;
	add.s32 	%r273, %r273, 1;
	setp.ne.s32 	%p15, %r273, 0;
	st.global.u32 	[%rd2+8], %r273;
	mov.b32 	%r274, 0;
	@%p15 bra 	$L__BB1_29;
	ld.global.u32 	%r154, [%rd2+12];
	add.s32 	%r155, %r154, 1;
	st.global.u32 	[%rd2+12], %r155;
	mov.b32 	%r273, 0;
	mov.u32 	%r274, %r273;
$L__BB1_29:
	ld.global.u32 	%r156, [%rd2+12];
	ld.global.v2.u32 	{%r157, %r158}, [%rd2+32];
	mov.b32 	%r159, -766435501;
	mul.hi.u32 	%r160, %r159, %r26;
	mul.lo.s32 	%r161, %r26, -766435501;
	mov.b32 	%r162, -845247145;
	mul.hi.u32 	%r163, %r162, %r273;
	mul.lo.s32 	%r164, %r273, -845247145;
	xor.b32  	%r165, %r163, %r274;
	xor.b32  	%r166, %r165, %r157;
	xor.b32  	%r167, %r156, %r160;
	xor.b32  	%r168, %r167, %r158;
	add.s32 	%r169, %r157, -1640531527;
	add.s32 	%r170, %r158, -1150833019;
	mul.hi.u32 	%r171, %r159, %r166;
	mul.lo.s32 	%r172, %r166, -766435501;
	mul.hi.u32 	%r173, %r162, %r168;
	mul.lo.s32 	%r174, %r168, -845247145;
	xor.b32  	%r175, %r164, %r173;
	xor.b32  	%r176, %r175, %r169;
	xor.b32  	%r177, %r171, %r161;
	xor.b32  	%r178, %r177, %r170;
	add.s32 	%r179, %r157, 1013904242;
	add.s32 	%r180, %r158, 1993301258;
	mul.hi.u32 	%r181, %r159, %r176;
	mul.lo.s32 	%r182, %r176, -766435501;
	mul.hi.u32 	%r183, %r162, %r178;
	mul.lo.s32 	%r184, %r178, -845247145;
	xor.b32  	%r185, %r174, %r179;
	xor.b32  	%r186, %r185, %r183;
	xor.b32  	%r187, %r180, %r172;
	xor.b32  	%r188, %r187, %r181;
	add.s32 	%r189, %r157, -626627285;
	add.s32 	%r190, %r158, 842468239;
	mul.hi.u32 	%r191, %r159, %r186;
	mul.lo.s32 	%r192, %r186, -766435501;
	mul.hi.u32 	%r193, %r162, %r188;
	mul.lo.s32 	%r194, %r188, -845247145;
	xor.b32  	%r195, %r184, %r189;
	xor.b32  	%r196, %r195, %r193;
	xor.b32  	%r197, %r182, %r190;
	xor.b32  	%r198, %r197, %r191;
	add.s32 	%r199, %r157, 2027808484;
	add.s32 	%r200, %r158, -308364780;
	mul.hi.u32 	%r201, %r159, %r196;
	mul.lo.s32 	%r202, %r196, -766435501;
	mul.hi.u32 	%r203, %r162, %r198;
	mul.lo.s32 	%r204, %r198, -845247145;
	xor.b32  	%r205, %r194, %r199;
	xor.b32  	%r206, %r205, %r203;
	xor.b32  	%r207, %r192, %r200;
	xor.b32  	%r208, %r207, %r201;
	add.s32 	%r209, %r157, 387276957;
	add.s32 	%r210, %r158, -1459197799;
	mul.hi.u32 	%r211, %r159, %r206;
	mul.lo.s32 	%r212, %r206, -766435501;
	mul.hi.u32 	%r213, %r162, %r208;
	mul.lo.s32 	%r214, %r208, -845247145;
	xor.b32  	%r215, %r204, %r209;
	xor.b32  	%r216, %r215, %r213;
	xor.b32  	%r217, %r202, %r210;
	xor.b32  	%r218, %r217, %r211;
	add.s32 	%r219, %r157, -1253254570;
	add.s32 	%r220, %r158, 1684936478;
	mul.hi.u32 	%r221, %r159, %r216;
	mul.lo.s32 	%r222, %r216, -766435501;
	mul.hi.u32 	%r223, %r162, %r218;
	mul.lo.s32 	%r224, %r218, -845247145;
	xor.b32  	%r225, %r214, %r219;
	xor.b32  	%r226, %r225, %r223;
	xor.b32  	%r227, %r212, %r220;
	xor.b32  	%r228, %r227, %r221;
	add.s32 	%r229, %r157, 1401181199;
	add.s32 	%r230, %r158, 534103459;
	mul.hi.u32 	%r231, %r159, %r226;
	mul.lo.s32 	%r232, %r226, -766435501;
	mul.hi.u32 	%r233, %r162, %r228;
	mul.lo.s32 	%r234, %r228, -845247145;
	xor.b32  	%r235, %r224, %r229;
	xor.b32  	%r236, %r235, %r233;
	xor.b32  	%r237, %r222, %r230;
	xor.b32  	%r238, %r237, %r231;
	add.s32 	%r239, %r157, -239350328;
	add.s32 	%r240, %r158, -616729560;
	mul.hi.u32 	%r241, %r159, %r236;
	mul.lo.s32 	%r242, %r236, -766435501;
	mul.hi.u32 	%r243, %r162, %r238;
	mul.lo.s32 	%r244, %r238, -845247145;
	xor.b32  	%r245, %r234, %r239;
	xor.b32  	%r246, %r245, %r243;
	xor.b32  	%r247, %r232, %r240;
	xor.b32  	%r248, %r247, %r241;
	add.s32 	%r249, %r157, -1879881855;
	add.s32 	%r250, %r158, -1767562579;
	mul.hi.u32 	%r251, %r159, %r246;
	mul.lo.s32 	%r252, %r246, -766435501;
	mul.hi.u32 	%r253, %r162, %r248;
	mul.lo.s32 	%r254, %r248, -845247145;
	xor.b32  	%r255, %r244, %r249;
	xor.b32  	%r256, %r255, %r253;
	xor.b32  	%r257, %r242, %r250;
	xor.b32  	%r258, %r257, %r251;
	st.global.v4.u32 	[%rd2+16], {%r256, %r254, %r258, %r252};
	mov.b32 	%r259, 0;
	st.global.u32 	[%rd2+40], %r259;
$L__BB1_30:
	cvt.rn.f32.u32 	%f5, %r268;
	fma.rn.f32 	%f6, %f5, 0f2F800000, 0f2F000000;
	cvt.rn.f32.u32 	%f7, %r272;
	fma.rn.f32 	%f8, %f7, 0f30C90FDB, 0f30490FDB;
	setp.lt.f32 	%p16, %f6, 0f00800000;
	mul.f32 	%f9, %f6, 0f4B000000;
	selp.f32 	%f10, %f9, %f6, %p16;
	selp.f32 	%f11, 0fC1B80000, 0f00000000, %p16;
	mov.b32 	%r260, %f10;
	add.s32 	%r261, %r260, -1059760811;
	and.b32  	%r262, %r261, -8388608;
	sub.s32 	%r263, %r260, %r262;
	mov.b32 	%f12, %r263;
	cvt.rn.f32.s32 	%f13, %r262;
	fma.rn.f32 	%f14, %f13, 0f34000000, %f11;
	add.f32 	%f15, %f12, 0fBF800000;
	fma.rn.f32 	%f16, %f15, 0fBE055027, 0f3E1039F6;
	fma.rn.f32 	%f17, %f16, %f15, 0fBDF8CDCC;
	fma.rn.f32 	%f18, %f17, %f15, 0f3E0F2955;
	fma.rn.f32 	%f19, %f18, %f15, 0fBE2AD8B9;
	fma.rn.f32 	%f20, %f19, %f15, 0f3E4CED0B;
	fma.rn.f32 	%f21, %f20, %f15, 0fBE7FFF22;
	fma.rn.f32 	%f22, %f21, %f15, 0f3EAAAA78;
	fma.rn.f32 	%f23, %f22, %f15, 0fBF000000;
	mul.f32 	%f24, %f15, %f23;
	fma.rn.f32 	%f25, %f24, %f15, %f15;
	fma.rn.f32 	%f26, %f14, 0f3F317218, %f25;
	setp.gt.u32 	%p17, %r260, 2139095039;
	fma.rn.f32 	%f27, %f10, 0f7F800000, 0f7F800000;
	selp.f32 	%f28, %f27, %f26, %p17;
	setp.eq.f32 	%p18, %f10, 0f00000000;
	mul.f32 	%f29, %f28, 0fC0000000;
	selp.f32 	%f30, 0f7F800000, %f29, %p18;
	sqrt.rn.f32 	%f31, %f30;
	sin.approx.f32 	%f32, %f8;
	cos.approx.f32 	%f33, %f8;
	mul.f32 	%f36, %f31, %f32;
	mul.f32 	%f34, %f31, %f33;
	st.global.f32 	[%rd2+52], %f34;
	mov.b32 	%r264, 1;
	st.global.u32 	[%rd2+44], %r264;
	bra.uni 	$L__BB1_32;
$L__BB1_31:
	mov.b32 	%r265, 0;
	st.global.u32 	[%rd2+44], %r265;
	ld.global.f32 	%f36, [%rd2+52];
$L__BB1_32:
	mul.f32 	%f35, %f4, %f36;
	mul.wide.s32 	%rd7, %r266, 4;
	add.s64 	%rd8, %rd1, %rd7;
	st.global.f32 	[%rd8], %f35;
	add.s32 	%r267, %r267, 1;
	add.s32 	%r266, %r266, 1;
	setp.ne.s32 	%p19, %r267, 3;
	@%p19 bra 	$L__BB1_1;
	ret;

}
	// .globl	_Z13calc_extern_fifPfS_S_
.visible .entry _Z13calc_extern_fifPfS_S_(
	.param .u32 _Z13calc_extern_fifPfS_S__param_0,
	.param .f32 _Z13calc_extern_fifPfS_S__param_1,
	.param .u64 .ptr .align 1 _Z13calc_extern_fifPfS_S__param_2,
	.param .u64 .ptr .align 1 _Z13calc_extern_fifPfS_S__param_3,
	.param .u64 .ptr .align 1 _Z13calc_extern_fifPfS_S__param_4
)
{
	.reg .pred 	%p<2>;
	.reg .b32 	%r<7>;
	.reg .b32 	%f<4>;
	.reg .b64 	%rd<8>;

	ld.param.u32 	%r2, [_Z13calc_extern_fifPfS_S__param_0];
	ld.param.u64 	%rd1, [_Z13calc_extern_fifPfS_S__param_3];
	ld.param.u64 	%rd2, [_Z13calc_extern_fifPfS_S__param_4];
	mov.u32 	%r3, %ctaid.x;
	mov.u32 	%r4, %ntid.x;
	mov.u32 	%r5, %tid.x;
	mad.lo.s32 	%r1, %r3, %r4, %r5;
	setp.ge.s32 	%p1, %r1, %r2;
	@%p1 bra 	$L__BB2_2;
	cvta.to.global.u64 	%rd3, %rd1;
	cvta.to.global.u64 	%rd4, %rd2;
	mul.lo.s32 	%r6, %r1, 3;
	mul.wide.s32 	%rd5, %r6, 4;
	add.s64 	%rd6, %rd3, %rd5;
	ld.global.f32 	%f1, [%rd6];
	add.s64 	%rd7, %rd4, %rd5;
	st.global.f32 	[%rd7], %f1;
	ld.global.f32 	%f2, [%rd6+4];
	st.global.f32 	[%rd7+4], %f2;
	ld.global.f32 	%f3, [%rd6+8];
	st.global.f32 	[%rd7+8], %f3;
$L__BB2_2:
	ret;

}
	// .globl	_Z10calc_bondsiPfS_S_
.visible .entry _Z10calc_bondsiPfS_S_(
	.param .u32 _Z10calc_bondsiPfS_S__param_0,
	.param .u64 .ptr .align 1 _Z10calc_bondsiPfS_S__param_1,
	.param .u64 .ptr .align 1 _Z10calc_bondsiPfS_S__param_2,
	.param .u64 .ptr .align 1 _Z10calc_bondsiPfS_S__param_3
)
{
	.reg .pred 	%p<2>;
	.reg .b32 	%r<9>;
	.reg .b32 	%f<18>;
	.reg .b64 	%rd<12>;

	ld.param.u32 	%r2, [_Z10calc_bondsiPfS_S__param_0];
	ld.param.u64 	%rd1, [_Z10calc_bondsiPfS_S__param_1];
	ld.param.u64 	%rd2, [_Z10calc_bondsiPfS_S__param_2];
	ld.param.u64 	%rd3, [_Z10calc_bondsiPfS_S__param_3];
	mov.u32 	%r3, %ctaid.x;
	mov.u32 	%r4, %ntid.x;
	mov.u32 	%r5, %tid.x;
	mad.lo.s32 	%r1, %r3, %r4, %r5;
	add.s32 	%r6, %r2, -1;
	setp.ge.s32 	%p1, %r1, %r6;
	@%p1 bra 	$L__BB3_2;
	cvta.to.global.u64 	%rd4, %rd1;
	cvta.to.global.u64 	%rd5, %rd2;
	cvta.to.global.u64 	%rd6, %rd3;
	mul.wide.s32 	%rd7, %r1, 4;
	add.s64 	%rd8, %rd6, %rd7;
	mov.b32 	%r7, 0;
	st.global.u32 	[%rd8+8], %r7;
	mul.lo.s32 	%r8, %r1, 3;
	mul.wide.s32 	%rd9, %r8, 4;
	add.s64 	%rd10, %rd4, %rd9;
	ld.global.f32 	%f1, [%rd10+12];
	ld.global.f32 	%f2, [%rd10];
	sub.f32 	%f3, %f1, %f2;
	add.s64 	%rd11, %rd5, %rd9;
	st.global.f32 	[%rd11+24], %f3;
	ld.global.f32 	%f4, [%rd8+8];
	fma.rn.f32 	%f5, %f3, %f3, %f4;
	st.global.f32 	[%rd8+8], %f5;
	ld.global.f32 	%f6, [%rd10+16];
	ld.global.f32 	%f7, [%rd10+4];
	sub.f32 	%f8, %f6, %f7;
	st.global.f32 	[%rd11+28], %f8;
	ld.global.f32 	%f9, [%rd8+8];
	fma.rn.f32 	%f10, %f8, %f8, %f9;
	st.global.f32 	[%rd8+8], %f10;
	ld.global.f32 	%f11, [%rd10+20];
	ld.global.f32 	%f12, [%rd10+8];
	sub.f32 	%f13, %f11, %f12;
	st.global.f32 	[%rd11+32], %f13;
	ld.global.f32 	%f14, [%rd8+8];
	fma.rn.f32 	%f15, %f13, %f13, %f14;
	sqrt.rn.f32 	%f16, %f15;
	rcp.rn.f32 	%f17, %f16;
	st.global.f32 	[%rd8+8], %f17;
$L__BB3_2:
	ret;

}
	// .globl	_Z12calc_cosinesiPfS_S_
.visible .entry _Z12calc_cosinesiPfS_S_(
	.param .u32 _Z12calc_cosinesiPfS_S__param_0,
	.param .u64 .ptr .align 1 _Z12calc_cosinesiPfS_S__param_1,
	.param .u64 .ptr .align 1 _Z12calc_cosinesiPfS_S__param_2,
	.param .u64 .ptr .align 1 _Z12calc_cosinesiPfS_S__param_3
)
{
	.reg .pred 	%p<2>;
	.reg .b32 	%r<9>;
	.reg .b32 	%f<14>;
	.reg .b64 	%rd<12>;

	ld.param.u32 	%r2, [_Z12calc_cosinesiPfS_S__param_0];
	ld.param.u64 	%rd1, [_Z12calc_cosinesiPfS_S__param_1];
	ld.param.u64 	%rd2, [_Z12calc_cosinesiPfS_S__param_2];
	ld.param.u64 	%rd3, [_Z12calc_cosinesiPfS_S__param_3];
	mov.u32 	%r3, %ctaid.x;
	mov.u32 	%r4, %ntid.x;
	mov.u32 	%r5, %tid.x;
	mad.lo.s32 	%r1, %r3, %r4, %r5;
	add.s32 	%r6, %r2, -2;
	setp.ge.s32 	%p1, %r1, %r6;
	@%p1 bra 	$L__BB4_2;
	cvta.to.global.u64 	%rd4, %rd2;
	cvta.to.global.u64 	%rd5, %rd1;
	cvta.to.global.u64 	%rd6, %rd3;
	mul.wide.s32 	%rd7, %r1, 4;
	add.s64 	%rd8, %rd6, %rd7;
	mov.b32 	%r7, 0;
	st.global.u32 	[%rd8+12], %r7;
	mul.lo.s32 	%r8, %r1, 3;
	mul.wide.s32 	%rd9, %r8, 4;
	add.s64 	%rd10, %rd5, %rd9;
	ld.global.f32 	%f1, [%rd10+36];
	ld.global.f32 	%f2, [%rd10+24];
	fma.rn.f32 	%f3, %f1, %f2, 0f00000000;
	st.global.f32 	[%rd8+12], %f3;
	ld.global.f32 	%f4, [%rd10+40];
	ld.global.f32 	%f5, [%rd10+28];
	fma.rn.f32 	%f6, %f4, %f5, %f3;
	st.global.f32 	[%rd8+12], %f6;
	ld.global.f32 	%f7, [%rd10+44];
	ld.global.f32 	%f8, [%rd10+32];
	fma.rn.f32 	%f9, %f7, %f8, %f6;
	st.global.f32 	[%rd8+12], %f9;
	add.s64 	%rd11, %rd4, %rd7;
	ld.global.f32 	%f10, [%rd11+12];
	ld.global.f32 	%f11, [%rd11+8];
	mul.f32 	%f12, %f10, %f11;
	mul.f32 	%f13, %f9, %f12;
	st.global.f32 	[%rd8+12], %f13;
$L__BB4_2:
	ret;

}
	// .globl	_Z13calc_intern_fiPfS_S_S_
.visible .entry _Z13calc_intern_fiPfS_S_S_(
	.param .u32 _Z13calc_intern_fiPfS_S_S__param_0,
	.param .u64 .ptr .align 1 _Z13calc_intern_fiPfS_S_S__param_1,
	.param .u64 .ptr .align 1 _Z13calc_intern_fiPfS_S_S__param_2,
	.param .u64 .ptr .align 1 _Z13calc_intern_fiPfS_S_S__param_3,
	.param .u64 .ptr .align 1 _Z13calc_intern_fiPfS_S_S__param_4
)
{
	.reg .pred 	%p<2>;
	.reg .b32 	%r<7>;
	.reg .b32 	%f<103>;
	.reg .b64 	%rd<19>;
	.reg .b64 	%fd<155>;

	ld.param.u32 	%r2, [_Z13calc_intern_fiPfS_S_S__param_0];
	mov.u32 	%r3, %ctaid.x;
	mov.u32 	%r4, %ntid.x;
	mov.u32 	%r5, %tid.x;
	mad.lo.s32 	%r1, %r3, %r4, %r5;
	setp.ge.s32 	%p1, %r1, %r2;
	@%p1 bra 	$L__BB5_2;
	ld.param.u64 	%rd18, [_Z13calc_intern_fiPfS_S_S__param_4];
	ld.param.u64 	%rd17, [_Z13calc_intern_fiPfS_S_S__param_3];
	ld.param.u64 	%rd16, [_Z13calc_intern_fiPfS_S_S__param_2];
	ld.param.u64 	%rd15, [_Z13calc_intern_fiPfS_S_S__param_1];
	cvta.to.global.u64 	%rd5, %rd15;
	cvta.to.global.u64 	%rd6, %rd18;
	cvta.to.global.u64 	%rd7, %rd16;
	cvta.to.global.u64 	%rd8, %rd17;
	mul.wide.s32 	%rd9, %r1, 4;
	add.s64 	%rd10, %rd7, %rd9;
	add.s64 	%rd11, %rd8, %rd9;
	mul.lo.s32 	%r6, %r1, 3;
	ld.global.f32 	%f1, [%rd10+4];
	cvt.f64.f32 	%fd1, %f1;
	mov.f64 	%fd2, 0d3FF0000000000000;
	sub.f64 	%fd3, %fd2, %fd1;
	mul.f64 	%fd4, %fd3, 0d4059000000000000;
	mul.wide.s32 	%rd12, %r6, 4;
	add.s64 	%rd13, %rd5, %rd12;
	ld.global.f32 	%f2, [%rd13+12];
	cvt.f64.f32 	%fd5, %f2;
	mul.f64 	%fd6, %fd4, %fd5;
	add.s64 	%rd14, %rd6, %rd12;
	ld.global.f32 	%f3, [%rd14];
	cvt.f64.f32 	%fd7, %f3;
	sub.f64 	%fd8, %fd7, %fd6;
	cvt.rn.f32.f64 	%f4, %fd8;
	st.global.f32 	[%rd14], %f4;
	ld.global.f32 	%f5, [%rd10+8];
	cvt.f64.f32 	%fd9, %f5;
	sub.f64 	%fd10, %fd2, %fd9;
	mul.f64 	%fd11, %fd10, 0d4059000000000000;
	ld.global.f32 	%f6, [%rd13+24];
	cvt.f64.f32 	%fd12, %f6;
	cvt.f64.f32 	%fd13, %f4;
	fma.rn.f64 	%fd14, %fd11, %fd12, %fd13;
	cvt.rn.f32.f64 	%f7, %fd14;
	st.global.f32 	[%rd14], %f7;
	ld.global.f32 	%f8, [%rd13];
	cvt.f64.f32 	%fd15, %f8;
	mul.f64 	%fd16, %fd15, 0d0000000000000000;
	ld.global.f32 	%f9, [%rd10+4];
	cvt.f64.f32 	%fd17, %f9;
	mul.f64 	%fd18, %fd16, %fd17;
	ld.global.f32 	%f10, [%rd10];
	cvt.f64.f32 	%fd19, %f10;
	cvt.f64.f32 	%fd20, %f7;
	fma.rn.f64 	%fd21, %fd18, %fd19, %fd20;
	cvt.rn.f32.f64 	%f11, %fd21;
	st.global.f32 	[%rd14], %f11;
	ld.global.f32 	%f12, [%rd11+8];
	neg.f32 	%f13, %f12;
	ld.global.f32 	%f14, [%rd11+4];
	sub.f32 	%f15, %f13, %f14;
	cvt.f64.f32 	%fd22, %f15;
	mul.f64 	%fd23, %fd22, 0d0000000000000000;
	ld.global.f32 	%f16, [%rd13+12];
	cvt.f64.f32 	%fd24, %f16;
	mul.f64 	%fd25, %fd23, %fd24;
	ld.global.f32 	%f17, [%rd10+4];
	cvt.f64.f32 	%fd26, %f17;
	mul.f64 	%fd27, %fd25, %fd26;
	cvt.f64.f32 	%fd28, %f11;
	fma.rn.f64 	%fd29, %fd27, %fd26, %fd28;
	cvt.rn.f32.f64 	%f18, %fd29;
	st.global.f32 	[%rd14], %f18;
	ld.global.f32 	%f19, [%rd13+24];
	ld.global.f32 	%f20, [%rd13+12];
	sub.f32 	%f21, %f19, %f20;
	cvt.f64.f32 	%fd30, %f21;
	mul.f64 	%fd31, %fd30, 0d0000000000000000;
	ld.global.f32 	%f22, [%rd10+8];
	cvt.f64.f32 	%fd32, %f22;
	mul.f64 	%fd33, %fd31, %fd32;
	ld.global.f32 	%f23, [%rd10+4];
	cvt.f64.f32 	%fd34, %f23;
	cvt.f64.f32 	%fd35, %f18;
	fma.rn.f64 	%fd36, %fd33, %fd34, %fd35;
	cvt.rn.f32.f64 	%f24, %fd36;
	st.global.f32 	[%rd14], %f24;
	ld.global.f32 	%f25, [%rd11+12];
	ld.global.f32 	%f26, [%rd11+8];
	add.f32 	%f27, %f25, %f26;
	cvt.f64.f32 	%fd37, %f27;
	mul.f64 	%fd38, %fd37, 0d0000000000000000;
	ld.global.f32 	%f28, [%rd13+24];
	cvt.f64.f32 	%fd39, %f28;
	mul.f64 	%fd40, %fd38, %fd39;
	ld.global.f32 	%f29, [%rd10+8];
	cvt.f64.f32 	%fd41, %f29;
	mul.f64 	%fd42, %fd40, %fd41;
	cvt.f64.f32 	%fd43, %f24;
	fma.rn.f64 	%fd44, %fd42, %fd41, %fd43;
	cvt.rn.f32.f64 	%f30, %fd44;
	st.global.f32 	[%rd14], %f30;
	ld.global.f32 	%f31, [%rd13+36];
	cvt.f64.f32 	%fd45, %f31;
	mul.f64 	%fd46, %fd45, 0d0000000000000000;
	ld.global.f32 	%f32, [%rd10+12];
	cvt.f64.f32 	%fd47, %f32;
	mul.f64 	%fd48, %fd46, %fd47;
	ld.global.f32 	%f33, [%rd10+8];
	cvt.f64.f32 	%fd49, %f33;
	mul.f64 	%fd50, %fd48, %fd49;
	cvt.f64.f32 	%fd51, %f30;
	sub.f64 	%fd52, %fd51, %fd50;
	cvt.rn.f32.f64 	%f34, %fd52;
	st.global.f32 	[%rd14], %f34;
	ld.global.f32 	%f35, [%rd10+4];
	cvt.f64.f32 	%fd53, %f35;
	sub.f64 	%fd54, %fd2, %fd53;
	mul.f64 	%fd55, %fd54, 0d4059000000000000;
	ld.global.f32 	%f36, [%rd13+16];
	cvt.f64.f32 	%fd56, %f36;
	mul.f64 	%fd57, %fd55, %fd56;
	ld.global.f32 	%f37, [%rd14+4];
	cvt.f64.f32 	%fd58, %f37;
	sub.f64 	%fd59, %fd58, %fd57;
	cvt.rn.f32.f64 	%f38, %fd59;
	st.global.f32 	[%rd14+4], %f38;
	ld.global.f32 	%f39, [%rd10+8];
	cvt.f64.f32 	%fd60, %f39;
	sub.f64 	%fd61, %fd2, %fd60;
	mul.f64 	%fd62, %fd61, 0d4059000000000000;
	ld.global.f32 	%f40, [%rd13+28];
	cvt.f64.f32 	%fd63, %f40;
	cvt.f64.f32 	%fd64, %f38;
	fma.rn.f64 	%fd65, %fd62, %fd63, %fd64;
	cvt.rn.f32.f64 	%f41, %fd65;
	st.global.f32 	[%rd14+4], %f41;
	ld.global.f32 	%f42, [%rd13+4];
	cvt.f64.f32 	%fd66, %f42;
	mul.f64 	%fd67, %fd66, 0d0000000000000000;
	ld.global.f32 	%f43, [%rd10+4];
	cvt.f64.f32 	%fd68, %f43;
	mul.f64 	%fd69, %fd67, %fd68;
	ld.global.f32 	%f44, [%rd10];
	cvt.f64.f32 	%fd70, %f44;
	cvt.f64.f32 	%fd71, %f41;
	fma.rn.f64 	%fd72, %fd69, %fd70, %fd71;
	cvt.rn.f32.f64 	%f45, %fd72;
	st.global.f32 	[%rd14+4], %f45;
	ld.global.f32 	%f46, [%rd11+8];
	neg.f32 	%f47, %f46;
	ld.global.f32 	%f48, [%rd11+4];
	sub.f32 	%f49, %f47, %f48;
	cvt.f64.f32 	%fd73, %f49;
	mul.f64 	%fd74, %fd73, 0d0000000000000000;
	ld.global.f32 	%f50, [%rd13+16];
	cvt.f64.f32 	%fd75, %f50;
	mul.f64 	%fd76, %fd74, %fd75;
	ld.global.f32 	%f51, [%rd10+4];
	cvt.f64.f32 	%fd77, %f51;
	mul.f64 	%fd78, %fd76, %fd77;
	cvt.f64.f32 	%fd79, %f45;
	fma.rn.f64 	%fd80, %fd78, %fd77, %fd79;
	cvt.rn.f32.f64 	%f52, %fd80;
	st.global.f32 	[%rd14+4], %f52;
	ld.global.f32 	%f53, [%rd13+28];
	ld.global.f32 	%f54, [%rd13+16];
	sub.f32 	%f55, %f53, %f54;
	cvt.f64.f32 	%fd81, %f55;
	mul.f64 	%fd82, %fd81, 0d0000000000000000;
	ld.global.f32 	%f56, [%rd10+8];
	cvt.f64.f32 	%fd83, %f56;
	mul.f64 	%fd84, %fd82, %fd83;
	ld.global.f32 	%f57, [%rd10+4];
	cvt.f64.f32 	%fd85, %f57;
	cvt.f64.f32 	%fd86, %f52;
	fma.rn.f64 	%fd87, %fd84, %fd85, %fd86;
	cvt.rn.f32.f64 	%f58, %fd87;
	st.global.f32 	[%rd14+4], %f58;
	ld.global.f32 	%f59, [%rd11+12];
	ld.global.f32 	%f60, [%rd11+8];
	add.f32 	%f61, %f59, %f60;
	cvt.f64.f32 	%fd88, %f61;
	mul.f64 	%fd89, %fd88, 0d0000000000000000;
	ld.global.f32 	%f62, [%rd13+28];
	cvt.f64.f32 	%fd90, %f62;
	mul.f64 	%fd91, %fd89, %fd90;
	ld.global.f32 	%f63, [%rd10+8];
	cvt.f64.f32 	%fd92, %f63;
	mul.f64 	%fd93, %fd91, %fd92;
	cvt.f64.f32 	%fd94, %f58;
	fma.rn.f64 	%fd95, %fd93, %fd92, %fd94;
	cvt.rn.f32.f64 	%f64, %fd95;
	st.global.f32 	[%rd14+4], %f64;
	ld.global.f32 	%f65, [%rd13+40];
	cvt.f64.f32 	%fd96, %f65;
	mul.f64 	%fd97, %fd96, 0d0000000000000000;
	ld.global.f32 	%f66, [%rd10+12];
	cvt.f64.f32 	%fd98, %f66;
	mul.f64 	%fd99, %fd97, %fd98;
	ld.global.f32 	%f67, [%rd10+8];
	cvt.f64.f32 	%fd100, %f67;
	mul.f64 	%fd101, %fd99, %fd100;
	cvt.f64.f32 	%fd102, %f64;
	sub.f64 	%fd103, %fd102, %fd101;
	cvt.rn.f32.f64 	%f68, %fd103;
	st.global.f32 	[%rd14+4], %f68;
	ld.global.f32 	%f69, [%rd10+4];
	cvt.f64.f32 	%fd104, %f69;
	sub.f64 	%fd105, %fd2, %fd104;
	mul.f64 	%fd106, %fd105, 0d4059000000000000;
	ld.global.f32 	%f70, [%rd13+20];
	cvt.f64.f32 	%fd107, %f70;
	mul.f64 	%fd108, %fd106, %fd107;
	ld.global.f32 	%f71, [%rd14+8];
	cvt.f64.f32 	%fd109, %f71;
	sub.f64 	%fd110, %fd109, %fd108;
	cvt.rn.f32.f64 	%f72, %fd110;
	st.global.f32 	[%rd14+8], %f72;
	ld.global.f32 	%f73, [%rd10+8];
	cvt.f64.f32 	%fd111, %f73;
	sub.f64 	%fd112, %fd2, %fd111;
	mul.f64 	%fd113, %fd112, 0d4059000000000000;
	ld.global.f32 	%f74, [%rd13+32];
	cvt.f64.f32 	%fd114, %f74;
	cvt.f64.f32 	%fd115, %f72;
	fma.rn.f64 	%fd116, %fd113, %fd114, %fd115;
	cvt.rn.f32.f64 	%f75, %fd116;
	st.global.f32 	[%rd14+8], %f75;
	ld.global.f32 	%f76, [%rd13+8];
	cvt.f64.f32 	%fd117, %f76;
	mul.f64 	%fd118, %fd117, 0d0000000000000000;
	ld.global.f32 	%f77, [%rd10+4];
	cvt.f64.f32 	%fd119, %f77;
	mul.f64 	%fd120, %fd118, %fd119;
	ld.global.f32 	%f78, [%rd10];
	cvt.f64.f32 	%fd121, %f78;
	cvt.f64.f32 	%fd122, %f75;
	fma.rn.f64 	%fd123, %fd120, %fd121, %fd122;
	cvt.rn.f32.f64 	%f79, %fd123;
	st.global.f32 	[%rd14+8], %f79;
	ld.global.f32 	%f80, [%rd11+8];
	neg.f32 	%f81, %f80;
	ld.global.f32 	%f82, [%rd11+4];
	sub.f32 	%f83, %f81, %f82;
	cvt.f64.f32 	%fd124, %f83;
	mul.f64 	%fd125, %fd124, 0d0000000000000000;
	ld.global.f32 	%f84, [%rd13+20];
	cvt.f64.f32 	%fd126, %f84;
	mul.f64 	%fd127, %fd125, %fd126;
	ld.global.f32 	%f85, [%rd10+4];
	cvt.f64.f32 	%fd128, %f85;
	mul.f64 	%fd129, %fd127, %fd128;
	cvt.f64.f32 	%fd130, %f79;
	fma.rn.f64 	%fd131, %fd129, %fd128, %fd130;
	cvt.rn.f32.f64 	%f86, %fd131;
	st.global.f32 	[%rd14+8], %f86;
	ld.global.f32 	%f87, [%rd13+32];
	ld.global.f32 	%f88, [%rd13+20];
	sub.f32 	%f89, %f87, %f88;
	cvt.f64.f32 	%fd132, %f89;
	mul.f64 	%fd133, %fd132, 0d0000000000000000;
	ld.global.f32 	%f90, [%rd10+8];
	cvt.f64.f32 	%fd134, %f90;
	mul.f64 	%fd135, %fd133, %fd134;
	ld.global.f32 	%f91, [%rd10+4];
	cvt.f64.f32 	%fd136, %f91;
	cvt.f64.f32 	%fd137, %f86;
	fma.rn.f64 	%fd138, %fd135, %fd136, %fd137;
	cvt.rn.f32.f64 	%f92, %fd138;
	st.global.f32 	[%rd14+8], %f92;
	ld.global.f32 	%f93, [%rd11+12];
	ld.global.f32 	%f94, [%rd11+8];
	add.f32 	%f95, %f93, %f94;
	cvt.f64.f32 	%fd139, %f95;
	mul.f64 	%fd140, %fd139, 0d0000000000000000;
	ld.global.f32 	%f96, [%rd13+32];
	cvt.f64.f32 	%fd141, %f96;
	mul.f64 	%fd142, %fd140, %fd141;
	ld.global.f32 	%f97, [%rd10+8];
	cvt.f64.f32 	%fd143, %f97;
	mul.f64 	%fd144, %fd142, %fd143;
	cvt.f64.f32 	%fd145, %f92;
	fma.rn.f64 	%fd146, %fd144, %fd143, %fd145;
	cvt.rn.f32.f64 	%f98, %fd146;
	st.global.f32 	[%rd14+8], %f98;
	ld.global.f32 	%f99, [%rd13+44];
	cvt.f64.f32 	%fd147, %f99;
	mul.f64 	%fd148, %fd147, 0d0000000000000000;
	ld.global.f32 	%f100, [%rd10+12];
	cvt.f64.f32 	%fd149, %f100;
	mul.f64 	%fd150, %fd148, %fd149;
	ld.global.f32 	%f101, [%rd10+8];
	cvt.f64.f32 	%fd151, %f101;
	mul.f64 	%fd152, %fd150, %fd151;
	cvt.f64.f32 	%fd153, %f98;
	sub.f64 	%fd154, %fd153, %fd152;
	cvt.rn.f32.f64 	%f102, %fd154;
	st.global.f32 	[%rd14+8], %f102;
$L__BB5_2:
	ret;

}
	// .globl	_Z14calc_exclvol_fiPfS_
.visible .entry _Z14calc_exclvol_fiPfS_(
	.param .u32 _Z14calc_exclvol_fiPfS__param_0,
	.param .u64 .ptr .align 1 _Z14calc_exclvol_fiPfS__param_1,
	.param .u64 .ptr .align 1 _Z14calc_exclvol_fiPfS__param_2
)
{
	.reg .pred 	%p<20>;
	.reg .b32 	%r<44>;
	.reg .b32 	%f<65>;
	.reg .b64 	%rd<15>;
	.reg .b64 	%fd<61>;

	ld.param.u32 	%r12, [_Z14calc_exclvol_fiPfS__param_0];
	ld.param.u64 	%rd9, [_Z14calc_exclvol_fiPfS__param_1];
	ld.param.u64 	%rd10, [_Z14calc_exclvol_fiPfS__param_2];
	cvta.to.global.u64 	%rd1, %rd10;
	cvta.to.global.u64 	%rd2, %rd9;
	mov.u32 	%r13, %ctaid.x;
	mov.u32 	%r14, %ntid.x;
	mov.u32 	%r15, %tid.x;
	mad.lo.s32 	%r1, %r13, %r14, %r15;
	setp.ge.s32 	%p5, %r1, %r12;
	@%p5 bra 	$L__BB6_13;
	setp.lt.s32 	%p6, %r1, 2;
	@%p6 bra 	$L__BB6_7;
	add.s32 	%r40, %r1, -2;
	mul.lo.s32 	%r16, %r1, 3;
	mov.f64 	%fd5, 0d4000000000000000;
	{
	.reg .b32 %temp; 
	mov.b64 	{%temp, %r17}, %fd5;
	}
	{ // callseq 0, 0
	.param .b64 param0;
	st.param.f64 	[param0], 0d4000000000000000;
	.param .b64 param1;
	st.param.f64 	[param1], 0d3FC5555555555555;
	.param .b64 retval0;
	call.uni (retval0), 
	__internal_accurate_pow, 
	(
	param0, 
	param1
	);
	ld.param.f64 	%fd6, [retval0];
	} // callseq 0
	setp.lt.s32 	%p7, %r17, 0;
	selp.f64 	%fd8, 0dFFF8000000000000, %fd6, %p7;
	mul.f64 	%fd1, %fd8, 0d3FF8000000000000;
	mul.f64 	%fd9, %fd8, %fd1;
	mul.f64 	%fd2, %fd9, 0d3FF8000000000000;
	mov.f64 	%fd10, 0d3FF8000000000000;
	{
	.reg .b32 %temp; 
	mov.b64 	{%temp, %r18}, %fd10;
	}
	mov.f64 	%fd11, 0d4028000000000000;
	{
	.reg .b32 %temp; 
	mov.b64 	{%temp, %r19}, %fd11;
	}
	and.b32  	%r21, %r19, 2146435072;
	setp.eq.s32 	%p8, %r21, 1073741824;
	setp.lt.s32 	%p9, %r18, 0;
	and.pred  	%p1, %p9, %p8;
	mov.f64 	%fd12, 0d4018000000000000;
	{
	.reg .b32 %temp; 
	mov.b64 	{%temp, %r22}, %fd12;
	}
	and.b32  	%r24, %r22, 2146435072;
	setp.eq.s32 	%p10, %r24, 1073741824;
	and.pred  	%p2, %p9, %p10;
	mul.wide.u32 	%rd11, %r16, 4;
	add.s64 	%rd3, %rd2, %rd11;
	add.s64 	%rd4, %rd1, %rd11;
$L__BB6_3:
	mul.lo.s32 	%r25, %r40, 3;
	ld.global.f32 	%f5, [%rd3];
	mul.wide.u32 	%rd12, %r25, 4;
	add.s64 	%rd5, %rd2, %rd12;
	ld.global.f32 	%f6, [%rd5];
	sub.f32 	%f1, %f5, %f6;
	fma.rn.f32 	%f7, %f1, %f1, 0f00000000;
	ld.global.f32 	%f8, [%rd3+4];
	ld.global.f32 	%f9, [%rd5+4];
	sub.f32 	%f10, %f8, %f9;
	fma.rn.f32 	%f11, %f10, %f10, %f7;
	ld.global.f32 	%f12, [%rd3+8];
	ld.global.f32 	%f13, [%rd5+8];
	sub.f32 	%f14, %f12, %f13;
	fma.rn.f32 	%f2, %f14, %f14, %f11;
	cvt.f64.f32 	%fd13, %f2;
	setp.leu.f64 	%p11, %fd2, %fd13;
	@%p11 bra 	$L__BB6_5;
	{ // callseq 1, 0
	.param .b64 param0;
	st.param.f64 	[param0], 0d3FF8000000000000;
	.param .b64 param1;
	st.param.f64 	[param1], 0d4028000000000000;
	.param .b64 retval0;
	call.uni (retval0), 
	__internal_accurate_pow, 
	(
	param0, 
	param1
	);
	ld.param.f64 	%fd17, [retval0];
	} // callseq 1
	neg.f64 	%fd19, %fd17;
	selp.f64 	%fd20, %fd19, %fd17, %p1;
	mul.f64 	%fd21, %fd20, 0d4028000000000000;
	mul.f32 	%f16, %f2, %f2;
	mul.f32 	%f17, %f2, %f16;
	mul.f32 	%f18, %f2, %f17;
	mul.f32 	%f19, %f2, %f18;
	mul.f32 	%f20, %f2, %f19;
	mul.f32 	%f21, %f2, %f20;
	cvt.f64.f32 	%fd22, %f21;
	div.rn.f64 	%fd23, %fd21, %fd22;
	{ // callseq 2, 0
	.param .b64 param0;
	st.param.f64 	[param0], 0d3FF8000000000000;
	.param .b64 param1;
	st.param.f64 	[param1], 0d4018000000000000;
	.param .b64 retval0;
	call.uni (retval0), 
	__internal_accurate_pow, 
	(
	param0, 
	param1
	);
	ld.param.f64 	%fd24, [retval0];
	} // callseq 2
	neg.f64 	%fd26, %fd24;
	selp.f64 	%fd27, %fd26, %fd24, %p2;
	mul.f64 	%fd28, %fd27, 0d4018000000000000;
	cvt.f64.f32 	%fd29, %f18;
	div.rn.f64 	%fd30, %fd28, %fd29;
	sub.f64 	%fd31, %fd23, %fd30;
	mul.f64 	%fd32, %fd31, 0d4028000000000000;
	cvt.rn.f32.f64 	%f22, %fd32;
	ld.global.f32 	%f23, [%rd4];
	fma.rn.f32 	%f24, %f1, %f22, %f23;
	st.global.f32 	[%rd4], %f24;
	ld.global.f32 	%f25, [%rd3+4];
	ld.global.f32 	%f26, [%rd5+4];
	sub.f32 	%f27, %f25, %f26;
	ld.global.f32 	%f28, [%rd4+4];
	fma.rn.f32 	%f29, %f27, %f22, %f28;
	st.global.f32 	[%rd4+4], %f29;
	ld.global.f32 	%f30, [%rd3+8];
	ld.global.f32 	%f31, [%rd5+8];
	sub.f32 	%f32, %f30, %f31;
	ld.global.f32 	%f33, [%rd4+8];
	fma.rn.f32 	%f34, %f32, %f22, %f33;
	st.global.f32 	[%rd4+8], %f34;
	mov.b32 	%r41, -1;
	bra.uni 	$L__BB6_6;
$L__BB6_5:
	sqrt.rn.f32 	%f15, %f2;
	cvt.f64.f32 	%fd14, %f15;
	sub.f64 	%fd15, %fd14, %fd1;
	div.rn.f64 	%fd16, %fd15, 0d3FF8000000000000;
	cvt.rzi.s32.f64 	%r26, %fd16;
	not.b32 	%r41, %r26;
$L__BB6_6:
	add.s32 	%r40, %r41, %r40;
	setp.gt.s32 	%p12, %r40, -1;
	@%p12 bra 	$L__BB6_3;
$L__BB6_7:
	add.s32 	%r42, %r1, 2;
	setp.ge.s32 	%p13, %r42, %r12;
	@%p13 bra 	$L__BB6_13;
	mul.lo.s32 	%r28, %r1, 3;
	mov.f64 	%fd33, 0d4000000000000000;
	{
	.reg .b32 %temp; 
	mov.b64 	{%temp, %r29}, %fd33;
	}
	{ // callseq 3, 0
	.param .b64 param0;
	st.param.f64 	[param0], 0d4000000000000000;
	.param .b64 param1;
	st.param.f64 	[param1], 0d3FC5555555555555;
	.param .b64 retval0;
	call.uni (retval0), 
	__internal_accurate_pow, 
	(
	param0, 
	param1
	);
	ld.param.f64 	%fd34, [retval0];
	} // callseq 3
	setp.lt.s32 	%p14, %r29, 0;
	selp.f64 	%fd36, 0dFFF8000000000000, %fd34, %p14;
	mul.f64 	%fd3, %fd36, 0d3FF8000000000000;
	mul.f64 	%fd37, %fd36, %fd3;
	mul.f64 	%fd4, %fd37, 0d3FF8000000000000;
	mov.f64 	%fd38, 0d3FF8000000000000;
	{
	.reg .b32 %temp; 
	mov.b64 	{%temp, %r30}, %fd38;
	}
	mov.f64 	%fd39, 0d4028000000000000;
	{
	.reg .b32 %temp; 
	mov.b64 	{%temp, %r31}, %fd39;
	}
	and.b32  	%r33, %r31, 2146435072;
	setp.eq.s32 	%p15, %r33, 1073741824;
	setp.lt.s32 	%p16, %r30, 0;
	and.pred  	%p3, %p16, %p15;
	mov.f64 	%fd40, 0d4018000000000000;
	{
	.reg .b32 %temp; 
	mov.b64 	{%temp, %r34}, %fd40;
	}
	and.b32  	%r36, %r34, 2146435072;
	setp.eq.s32 	%p17, %r36, 1073741824;
	and.pred  	%p4, %p16, %p17;
	mul.wide.s32 	%rd13, %r28, 4;
	add.s64 	%rd6, %rd2, %rd13;
	add.s64 	%rd7, %rd1, %rd13;
$L__BB6_9:
	mul.lo.s32 	%r37, %r42, 3;
	ld.global.f32 	%f35, [%rd6];
	mul.wide.s32 	%rd14, %r37, 4;
	add.s64 	%rd8, %rd2, %rd14;
	ld.global.f32 	%f36, [%rd8];
	sub.f32 	%f3, %f35, %f36;
	fma.rn.f32 	%f37, %f3, %f3, 0f00000000;
	ld.global.f32 	%f38, [%rd6+4];
	ld.global.f32 	%f39, [%rd8+4];
	sub.f32 	%f40, %f38, %f39;
	fma.rn.f32 	%f41, %f40, %f40, %f37;
	ld.global.f32 	%f42, [%rd6+8];
	ld.global.f32 	%f43, [%rd8+8];
	sub.f32 	%f44, %f42, %f43;
	fma.rn.f32 	%f4, %f44, %f44, %f41;
	cvt.f64.f32 	%fd41, %f4;
	setp.leu.f64 	%p18, %fd4, %fd41;
	@%p18 bra 	$L__BB6_11;
	{ // callseq 4, 0
	.param .b64 param0;
	st.param.f64 	[param0], 0d3FF8000000000000;
	.param .b64 param1;
	st.param.f64 	[param1], 0d4028000000000000;
	.param .b64 retval0;
	call.uni (retval0), 
	__internal_accurate_pow, 
	(
	param0, 
	param1
	);
	ld.param.f64 	%fd45, [retval0];
	} // callseq 4
	neg.f64 	%fd47, %fd45;
	selp.f64 	%fd48, %fd47, %fd45, %p3;
	mul.f64 	%fd49, %fd48, 0d4028000000000000;
	mul.f32 	%f46, %f4, %f4;
	mul.f32 	%f47, %f4, %f46;
	mul.f32 	%f48, %f4, %f47;
	mul.f32 	%f49, %f4, %f48;
	mul.f32 	%f50, %f4, %f49;
	mul.f32 	%f51, %f4, %f50;
	cvt.f64.f32 	%fd50, %f51;
	div.rn.f64 	%fd51, %fd49, %fd50;
	{ // callseq 5, 0
	.param .b64 param0;
	st.param.f64 	[param0], 0d3FF8000000000000;
	.param .b64 param1;
	st.param.f64 	[param1], 0d4018000000000000;
	.param .b64 retval0;
	call.uni (retval0), 
	__internal_accurate_pow, 
	(
	param0, 
	param1
	);
	ld.param.f64 	%fd52, [retval0];
	} // callseq 5
	neg.f64 	%fd54, %fd52;
	selp.f64 	%fd55, %fd54, %fd52, %p4;
	mul.f64 	%fd56, %fd55, 0d4018000000000000;
	cvt.f64.f32 	%fd57, %f48;
	div.rn.f64 	%fd58, %fd56, %fd57;
	sub.f64 	%fd59, %fd51, %fd58;
	mul.f64 	%fd60, %fd59, 0d4028000000000000;
	cvt.rn.f32.f64 	%f52, %fd60;
	ld.global.f32 	%f53, [%rd7];
	fma.rn.f32 	%f54, %f3, %f52, %f53;
	st.global.f32 	[%rd7], %f54;
	ld.global.f32 	%f55, [%rd6+4];
	ld.global.f32 	%f56, [%rd8+4];
	sub.f32 	%f57, %f55, %f56;
	ld.global.f32 	%f58, [%rd7+4];
	fma.rn.f32 	%f59, %f57, %f52, %f58;
	st.global.f32 	[%rd7+4], %f59;
	ld.global.f32 	%f60, [%rd6+8];
	ld.global.f32 	%f61, [%rd8+8];
	sub.f32 	%f62, %f60, %f61;
	ld.global.f32 	%f63, [%rd7+8];
	fma.rn.f32 	%f64, %f62, %f52, %f63;
	st.global.f32 	[%rd7+8], %f64;
	mov.b32 	%r43, 1;
	bra.uni 	$L__BB6_12;
$L__BB6_11:
	sqrt.rn.f32 	%f45, %f4;
	cvt.f64.f32 	%fd42, %f45;
	sub.f64 	%fd43, %fd42, %fd3;
	div.rn.f64 	%fd44, %fd43, 0d3FF8000000000000;
	cvt.rzi.s32.f64 	%r38, %fd44;
	add.s32 	%r43, %r38, 1;
$L__BB6_12:
	add.s32 	%r42, %r43, %r42;
	setp.lt.s32 	%p19, %r42, %r12;
	@%p19 bra 	$L__BB6_9;
$L__BB6_13:
	ret;

}
	// .globl	_Z10RK_stage_1iPfS_S_S_S_S_
.visible .entry _Z10RK_stage_1iPfS_S_S_S_S_(
	.param .u32 _Z10RK_stage_1iPfS_S_S_S_S__param_0,
	.param .u64 .ptr .align 1 _Z10RK_stage_1iPfS_S_S_S_S__param_1,
	.param .u64 .ptr .align 1 _Z10RK_stage_1iPfS_S_S_S_S__param_2,
	.param .u64 .ptr .align 1 _Z10RK_stage_1iPfS_S_S_S_S__param_3,
	.param .u64 .ptr .align 1 _Z10RK_stage_1iPfS_S_S_S_S__param_4,
	.param .u64 .ptr .align 1 _Z10RK_stage_1iPfS_S_S_S_S__param_5,
	.param .u64 .ptr .align 1 _Z10RK_stage_1iPfS_S_S_S_S__param_6
)
{
	.reg .pred 	%p<2>;
	.reg .b32 	%r<7>;
	.reg .b32 	%f<13>;
	.reg .b64 	%rd<14>;
	.reg .b64 	%fd<16>;

	ld.param.u32 	%r2, [_Z10RK_stage_1iPfS_S_S_S_S__param_0];
	ld.param.u64 	%rd1, [_Z10RK_stage_1iPfS_S_S_S_S__param_1];
	ld.param.u64 	%rd2, [_Z10RK_stage_1iPfS_S_S_S_S__param_2];
	ld.param.u64 	%rd3, [_Z10RK_stage_1iPfS_S_S_S_S__param_5];
	ld.param.u64 	%rd4, [_Z10RK_stage_1iPfS_S_S_S_S__param_6];
	mov.u32 	%r3, %ctaid.x;
	mov.u32 	%r4, %ntid.x;
	mov.u32 	%r5, %tid.x;
	mad.lo.s32 	%r1, %r3, %r4, %r5;
	setp.ge.s32 	%p1, %r1, %r2;
	@%p1 bra 	$L__BB7_2;
	cvta.to.global.u64 	%rd5, %rd2;
	cvta.to.global.u64 	%rd6, %rd3;
	cvta.to.global.u64 	%rd7, %rd4;
	cvta.to.global.u64 	%rd8, %rd1;
	mul.lo.s32 	%r6, %r1, 3;
	mul.wide.s32 	%rd9, %r6, 4;
	add.s64 	%rd10, %rd5, %rd9;
	ld.global.f32 	%f1, [%rd10];
	cvt.f64.f32 	%fd1, %f1;
	add.s64 	%rd11, %rd6, %rd9;
	ld.global.f32 	%f2, [%rd11];
	cvt.f64.f32 	%fd2, %f2;
	fma.rn.f64 	%fd3, %fd2, 0d3F40000000000000, %fd1;
	add.s64 	%rd12, %rd7, %rd9;
	ld.global.f32 	%f3, [%rd12];
	cvt.f64.f32 	%fd4, %f3;
	add.f64 	%fd5, %fd3, %fd4;
	cvt.rn.f32.f64 	%f4, %fd5;
	add.s64 	%rd13, %rd8, %rd9;
	st.global.f32 	[%rd13], %f4;
	ld.global.f32 	%f5, [%rd10+4];
	cvt.f64.f32 	%fd6, %f5;
	ld.global.f32 	%f6, [%rd11+4];
	cvt.f64.f32 	%fd7, %f6;
	fma.rn.f64 	%fd8, %fd7, 0d3F40000000000000, %fd6;
	ld.global.f32 	%f7, [%rd12+4];
	cvt.f64.f32 	%fd9, %f7;
	add.f64 	%fd10, %fd8, %fd9;
	cvt.rn.f32.f64 	%f8, %fd10;
	st.global.f32 	[%rd13+4], %f8;
	ld.global.f32 	%f9, [%rd10+8];
	cvt.f64.f32 	%fd11, %f9;
	ld.global.f32 	%f10, [%rd11+8];
	cvt.f64.f32 	%fd12, %f10;
	fma.rn.f64 	%fd13, %fd12, 0d3F40000000000000, %fd11;
	ld.global.f32 	%f11, [%rd12+8];
	cvt.f64.f32 	%fd14, %f11;
	add.f64 	%fd15, %fd13, %fd14;
	cvt.rn.f32.f64 	%f12, %fd15;
	st.global.f32 	[%rd13+8], %f12;
$L__BB7_2:
	ret;

}
	// .globl	_Z10RK_stage_2iPfS_S_S_S_S_
.visible .entry _Z10RK_stage_2iPfS_S_S_S_S_(
	.param .u32 _Z10RK_stage_2iPfS_S_S_S_S__param_0,
	.param .u64 .ptr .align 1 _Z10RK_stage_2iPfS_S_S_S_S__param_1,
	.param .u64 .ptr .align 1 _Z10RK_stage_2iPfS_S_S_S_S__param_2,
	.param .u64 .ptr .align 1 _Z10RK_stage_2iPfS_S_S_S_S__param_3,
	.param .u64 .ptr .align 1 _Z10RK_stage_2iPfS_S_S_S_S__param_4,
	.param .u64 .ptr .align 1 _Z10RK_stage_2iPfS_S_S_S_S__param_5,
	.param .u64 .ptr .align 1 _Z10RK_stage_2iPfS_S_S_S_S__param_6
)
{
	.reg .pred 	%p<2>;
	.reg .b32 	%r<7>;
	.reg .b32 	%f<19>;
	.reg .b64 	%rd<14>;
	.reg .b64 	%fd<19>;

	ld.param.u32 	%r2, [_Z10RK_stage_2iPfS_S_S_S_S__param_0];
	ld.param.u64 	%rd1, [_Z10RK_stage_2iPfS_S_S_S_S__param_1];
	ld.param.u64 	%rd2, [_Z10RK_stage_2iPfS_S_S_S_S__param_4];
	ld.param.u64 	%rd3, [_Z10RK_stage_2iPfS_S_S_S_S__param_5];
	ld.param.u64 	%rd4, [_Z10RK_stage_2iPfS_S_S_S_S__param_6];
	mov.u32 	%r3, %ctaid.x;
	mov.u32 	%r4, %ntid.x;
	mov.u32 	%r5, %tid.x;
	mad.lo.s32 	%r1, %r3, %r4, %r5;
	setp.ge.s32 	%p1, %r1, %r2;
	@%p1 bra 	$L__BB8_2;
	cvta.to.global.u64 	%rd5, %rd1;
	cvta.to.global.u64 	%rd6, %rd2;
	cvta.to.global.u64 	%rd7, %rd3;
	cvta.to.global.u64 	%rd8, %rd4;
	mul.lo.s32 	%r6, %r1, 3;
	mul.wide.s32 	%rd9, %r6, 4;
	add.s64 	%rd10, %rd5, %rd9;
	ld.global.f32 	%f1, [%rd10];
	cvt.f64.f32 	%fd1, %f1;
	add.s64 	%rd11, %rd6, %rd9;
	ld.global.f32 	%f2, [%rd11];
	add.s64 	%rd12, %rd7, %rd9;
	ld.global.f32 	%f3, [%rd12];
	add.f32 	%f4, %f2, %f3;
	cvt.f64.f32 	%fd2, %f4;
	mul.f64 	%fd3, %fd2, 0d3FE0000000000000;
	fma.rn.f64 	%fd4, %fd3, 0d3F40000000000000, %fd1;
	add.s64 	%rd13, %rd8, %rd9;
	ld.global.f32 	%f5, [%rd13];
	cvt.f64.f32 	%fd5, %f5;
	add.f64 	%fd6, %fd4, %fd5;
	cvt.rn.f32.f64 	%f6, %fd6;
	st.global.f32 	[%rd10], %f6;
	ld.global.f32 	%f7, [%rd10+4];
	cvt.f64.f32 	%fd7, %f7;
	ld.global.f32 	%f8, [%rd11+4];
	ld.global.f32 	%f9, [%rd12+4];
	add.f32 	%f10, %f8, %f9;
	cvt.f64.f32 	%fd8, %f10;
	mul.f64 	%fd9, %fd8, 0d3FE0000000000000;
	fma.rn.f64 	%fd10, %fd9, 0d3F40000000000000, %fd7;
	ld.global.f32 	%f11, [%rd13+4];
	cvt.f64.f32 	%fd11, %f11;
	add.f64 	%fd12, %fd10, %fd11;
	cvt.rn.f32.f64 	%f12, %fd12;
	st.global.f32 	[%rd10+4], %f12;
	ld.global.f32 	%f13, [%rd10+8];
	cvt.f64.f32 	%fd13, %f13;
	ld.global.f32 	%f14, [%rd11+8];
	ld.global.f32 	%f15, [%rd12+8];
	add.f32 	%f16, %f14, %f15;
	cvt.f64.f32 	%fd14, %f16;
	mul.f64 	%fd15, %fd14, 0d3FE0000000000000;
	fma.rn.f64 	%fd16, %fd15, 0d3F40000000000000, %fd13;
	ld.global.f32 	%f17, [%rd13+8];
	cvt.f64.f32 	%fd17, %f17;
	add.f64 	%fd18, %fd16, %fd17;
	cvt.rn.f32.f64 	%f18, %fd18;
	st.global.f32 	[%rd10+8], %f18;
$L__BB8_2:
	ret;

}
.func  (.param .b64 func_retval0) __internal_accurate_pow(
	.param .b64 __internal_accurate_pow_param_0,
	.param .b64 __internal_accurate_pow_param_1
)
{
	.reg .pred 	%p<8>;
	.reg .b32 	%r<49>;
	.reg .b32 	%f<3>;
	.reg .b64 	%fd<109>;

	ld.param.f64 	%fd10, [__internal_accurate_pow_param_0];
	ld.param.f64 	%fd11, [__internal_accurate_pow_param_1];
	{
	.reg .b32 %temp; 
	mov.b64 	{%temp, %r46}, %fd10;
	}
	{
	.reg .b32 %temp; 
	mov.b64 	{%r45, %temp}, %fd10;
	}
	shr.u32 	%r47, %r46, 20;
	setp.gt.u32 	%p1, %r46, 1048575;
	@%p1 bra 	$L__BB9_2;
	mul.f64 	%fd12, %fd10, 0d4350000000000000;
	{
	.reg .b32 %temp; 
	mov.b64 	{%temp, %r46}, %fd12;
	}
	{
	.reg .b32 %temp; 
	mov.b64 	{%r45, %temp}, %fd12;
	}
	shr.u32 	%r16, %r46, 20;
	add.s32 	%r47, %r16, -54;
$L__BB9_2:
	add.s32 	%r48, %r47, -1023;
	and.b32  	%r17, %r46, -2146435073;
	or.b32  	%r18, %r17, 1072693248;
	mov.b64 	%fd107, {%r45, %r18};
	setp.lt.u32 	%p2, %r18, 1073127583;
	@%p2 bra 	$L__BB9_4;
	{
	.reg .b32 %temp; 
	mov.b64 	{%r19, %temp}, %fd107;
	}
	{
	.reg .b32 %temp; 
	mov.b64 	{%temp, %r20}, %fd107;
	}
	add.s32 	%r21, %r20, -1048576;
	mov.b64 	%fd107, {%r19, %r21};
	add.s32 	%r48, %r47, -1022;
$L__BB9_4:
	add.f64 	%fd13, %fd107, 0dBFF0000000000000;
	add.f64 	%fd14, %fd107, 0d3FF0000000000000;
	rcp.approx.ftz.f64 	%fd15, %fd14;
	neg.f64 	%fd16, %fd14;
	fma.rn.f64 	%fd17, %fd16, %fd15, 0d3FF0000000000000;
	fma.rn.f64 	%fd18, %fd17, %fd17, %fd17;
	fma.rn.f64 	%fd19, %fd18, %fd15, %fd15;
	mul.f64 	%fd20, %fd13, %fd19;
	fma.rn.f64 	%fd21, %fd13, %fd19, %fd20;
	mul.f64 	%fd22, %fd21, %fd21;
	fma.rn.f64 	%fd23, %fd22, 0d3EB0F5FF7D2CAFE2, 0d3ED0F5D241AD3B5A;
	fma.rn.f64 	%fd24, %fd23, %fd22, 0d3EF3B20A75488A3F;
	fma.rn.f64 	%fd25, %fd24, %fd22, 0d3F1745CDE4FAECD5;
	fma.rn.f64 	%fd26, %fd25, %fd22, 0d3F3C71C7258A578B;
	fma.rn.f64 	%fd27, %fd26, %fd22, 0d3F6249249242B910;
	fma.rn.f64 	%fd28, %fd27, %fd22, 0d3F89999999999DFB;
	sub.f64 	%fd29, %fd13, %fd21;
	add.f64 	%fd30, %fd29, %fd29;
	neg.f64 	%fd31, %fd21;
	fma.rn.f64 	%fd32, %fd31, %fd13, %fd30;
	mul.f64 	%fd33, %fd19, %fd32;
	fma.rn.f64 	%fd34, %fd22, %fd28, 0d3FB5555555555555;
	mov.f64 	%fd35, 0d3FB5555555555555;
	sub.f64 	%fd36, %fd35, %fd34;
	fma.rn.f64 	%fd37, %fd22, %fd28, %fd36;
	add.f64 	%fd38, %fd37, 0dBC46A4CB00B9E7B0;
	add.f64 	%fd39, %fd34, %fd38;
	sub.f64 	%fd40, %fd34, %fd39;
	add.f64 	%fd41, %fd38, %fd40;
	mul.rn.f64 	%fd42, %fd21, %fd21;
	neg.f64 	%fd43, %fd42;
	fma.rn.f64 	%fd44, %fd21, %fd21, %fd43;
	{
	.reg .b32 %temp; 
	mov.b64 	{%r22, %temp}, %fd33;
	}
	{
	.reg .b32 %temp; 
	mov.b64 	{%temp, %r23}, %fd33;
	}
	add.s32 	%r24, %r23, 1048576;
	mov.b64 	%fd45, {%r22, %r24};
	fma.rn.f64 	%fd46, %fd21, %fd45, %fd44;
	mul.rn.f64 	%fd47, %fd42, %fd21;
	neg.f64 	%fd48, %fd47;
	fma.rn.f64 	%fd49, %fd42, %fd21, %fd48;
	fma.rn.f64 	%fd50, %fd42, %fd33, %fd49;
	fma.rn.f64 	%fd51, %fd46, %fd21, %fd50;
	mul.rn.f64 	%fd52, %fd39, %fd47;
	neg.f64 	%fd53, %fd52;
	fma.rn.f64 	%fd54, %fd39, %fd47, %fd53;
	fma.rn.f64 	%fd55, %fd39, %fd51, %fd54;
	fma.rn.f64 	%fd56, %fd41, %fd47, %fd55;
	add.f64 	%fd57, %fd52, %fd56;
	sub.f64 	%fd58, %fd52, %fd57;
	add.f64 	%fd59, %fd56, %fd58;
	add.f64 	%fd60, %fd21, %fd57;
	sub.f64 	%fd61, %fd21, %fd60;
	add.f64 	%fd62, %fd57, %fd61;
	add.f64 	%fd63, %fd59, %fd62;
	add.f64 	%fd64, %fd33, %fd63;
	add.f64 	%fd65, %fd60, %fd64;
	sub.f64 	%fd66, %fd60, %fd65;
	add.f64 	%fd67, %fd64, %fd66;
	xor.b32  	%r25, %r48, -2147483648;
	mov.b32 	%r26, 1127219200;
	mov.b64 	%fd68, {%r25, %r26};
	mov.b32 	%r27, -2147483648;
	mov.b64 	%fd69, {%r27, %r26};
	sub.f64 	%fd70, %fd68, %fd69;
	fma.rn.f64 	%fd71, %fd70, 0d3FE62E42FEFA39EF, %fd65;
	fma.rn.f64 	%fd72, %fd70, 0dBFE62E42FEFA39EF, %fd71;
	sub.f64 	%fd73, %fd72, %fd65;
	sub.f64 	%fd74, %fd67, %fd73;
	fma.rn.f64 	%fd75, %fd70, 0d3C7ABC9E3B39803F, %fd74;
	add.f64 	%fd76, %fd71, %fd75;
	sub.f64 	%fd77, %fd71, %fd76;
	add.f64 	%fd78, %fd75, %fd77;
	{
	.reg .b32 %temp; 
	mov.b64 	{%temp, %r28}, %fd11;
	}
	{
	.reg .b32 %temp; 
	mov.b64 	{%r29, %temp}, %fd11;
	}
	shl.b32 	%r30, %r28, 1;
	setp.gt.u32 	%p3, %r30, -33554433;
	and.b32  	%r31, %r28, -15728641;
	selp.b32 	%r32, %r31, %r28, %p3;
	mov.b64 	%fd79, {%r29, %r32};
	mul.rn.f64 	%fd80, %fd76, %fd79;
	neg.f64 	%fd81, %fd80;
	fma.rn.f64 	%fd82, %fd76, %fd79, %fd81;
	fma.rn.f64 	%fd83, %fd78, %fd79, %fd82;
	add.f64 	%fd4, %fd80, %fd83;
	sub.f64 	%fd84, %fd80, %fd4;
	add.f64 	%fd5, %fd83, %fd84;
	fma.rn.f64 	%fd85, %fd4, 0d3FF71547652B82FE, 0d4338000000000000;
	{
	.reg .b32 %temp; 
	mov.b64 	{%r13, %temp}, %fd85;
	}
	mov.f64 	%fd86, 0dC338000000000000;
	add.rn.f64 	%fd87, %fd85, %fd86;
	fma.rn.f64 	%fd88, %fd87, 0dBFE62E42FEFA39EF, %fd4;
	fma.rn.f64 	%fd89, %fd87, 0dBC7ABC9E3B39803F, %fd88;
	fma.rn.f64 	%fd90, %fd89, 0d3E5ADE1569CE2BDF, 0d3E928AF3FCA213EA;
	fma.rn.f64 	%fd91, %fd90, %fd89, 0d3EC71DEE62401315;
	fma.rn.f64 	%fd92, %fd91, %fd89, 0d3EFA01997C89EB71;
	fma.rn.f64 	%fd93, %fd92, %fd89, 0d3F2A01A014761F65;
	fma.rn.f64 	%fd94, %fd93, %fd89, 0d3F56C16C1852B7AF;
	fma.rn.f64 	%fd95, %fd94, %fd89, 0d3F81111111122322;
	fma.rn.f64 	%fd96, %fd95, %fd89, 0d3FA55555555502A1;
	fma.rn.f64 	%fd97, %fd96, %fd89, 0d3FC5555555555511;
	fma.rn.f64 	%fd98, %fd97, %fd89, 0d3FE000000000000B;
	fma.rn.f64 	%fd99, %fd98, %fd89, 0d3FF0000000000000;
	fma.rn.f64 	%fd100, %fd99, %fd89, 0d3FF0000000000000;
	{
	.reg .b32 %temp; 
	mov.b64 	{%r14, %temp}, %fd100;
	}
	{
	.reg .b32 %temp; 
	mov.b64 	{%temp, %r15}, %fd100;
	}
	shl.b32 	%r33, %r13, 20;
	add.s32 	%r34, %r33, %r15;
	mov.b64 	%fd108, {%r14, %r34};
	{
	.reg .b32 %temp; 
	mov.b64 	{%temp, %r35}, %fd4;
	}
	mov.b32 	%f2, %r35;
	abs.f32 	%f1, %f2;
	setp.lt.f32 	%p4, %f1, 0f4086232B;
	@%p4 bra 	$L__BB9_7;
	setp.lt.f64 	%p5, %fd4, 0d0000000000000000;
	add.f64 	%fd101, %fd4, 0d7FF0000000000000;
	selp.f64 	%fd108, 0d0000000000000000, %fd101, %p5;
	setp.geu.f32 	%p6, %f1, 0f40874800;
	@%p6 bra 	$L__BB9_7;
	shr.u32 	%r36, %r13, 31;
	add.s32 	%r37, %r13, %r36;
	shr.s32 	%r38, %r37, 1;
	shl.b32 	%r39, %r38, 20;
	add.s32 	%r40, %r15, %r39;
	mov.b64 	%fd102, {%r14, %r40};
	sub.s32 	%r41, %r13, %r38;
	shl.b32 	%r42, %r41, 20;
	add.s32 	%r43, %r42, 1072693248;
	mov.b32 	%r44, 0;
	mov.b64 	%fd103, {%r44, %r43};
	mul.f64 	%fd108, %fd103, %fd102;
$L__BB9_7:
	abs.f64 	%fd104, %fd108;
	setp.eq.f64 	%p7, %fd104, 0d7FF0000000000000;
	fma.rn.f64 	%fd105, %fd108, %fd5, %fd108;
	selp.f64 	%fd106, %fd108, %fd105, %p7;
	st.param.f64 	[func_retval0], %fd106;
	ret;

}


// ===== COMPILED SASS (sm_100) =====

	.target	sm_100

	.elftype	@"ET_EXEC"


//--------------------- .note.nv.tkinfo           --------------------------
	.section	.note.nv.tkinfo,"",@"SHT_NOTE"
	.sectionflags	@"SHF_NOTE_NV_TKINFO"
	.tkinfo
        /*0018*/ 	.word	0x00000002
        /*0030*/ 	.string	""
        /*0030*/ 	.string	"ptxas"
        /*0030*/ 	.string	"Cuda compilation tools, release 13.0, V13.0.88"
        /*0030*/ 	.string	"Build cuda_13.0.r13.0/compiler.36424714_0"
        /*0030*/ 	.string	"-arch sm_100 -m 64 "



//--------------------- .note.nv.cuinfo           --------------------------
	.section	.note.nv.cuinfo,"",@"SHT_NOTE"
	.sectionflags	@"SHF_NOTE_NV_CUINFO"
        /*0018*/ 	.short	0x0002
        /*001a*/ 	.short	0x0064
        /*001c*/ 	.short	0x0082
	.zero		2


//--------------------- .nv.info                  --------------------------
	.section	.nv.info,"",@"SHT_CUDA_INFO"
	.align	4


	//----- nvinfo : EIATTR_REGCOUNT
	.align		4
        /*0000*/ 	.byte	0x04, 0x2f
        /*0002*/ 	.short	(.L_10 - .L_9)
	.align		4
.L_9:
        /*0004*/ 	.word	index@(_Z10setup_PRNGiP24curandStatePhilox4_32_10)
        /*0008*/ 	.word	0x00000016


	//----- nvinfo : EIATTR_FRAME_SIZE
	.align		4
.L_10:
        /*000c*/ 	.byte	0x04, 0x11
        /*000e*/ 	.short	(.L_12 - .L_11)
	.align		4
.L_11:
        /*0010*/ 	.word	index@(_Z10setup_PRNGiP24curandStatePhilox4_32_10)
        /*0014*/ 	.word	0x00000000


	//----- nvinfo : EIATTR_REGCOUNT
	.align		4
.L_12:
        /*0018*/ 	.byte	0x04, 0x2f
        /*001a*/ 	.short	(.L_14 - .L_13)
	.align		4
.L_13:
        /*001c*/ 	.word	index@(_Z9call_PRNGfPfP24curandStatePhilox4_32_10)
        /*0020*/ 	.word	0x00000014


	//----- nvinfo : EIATTR_FRAME_SIZE
	.align		4
.L_14:
        /*0024*/ 	.byte	0x04, 0x11
        /*0026*/ 	.short	(.L_16 - .L_15)
	.align		4
.L_15:
        /*0028*/ 	.word	index@($__internal_4_$__cuda_sm20_sqrt_rn_f32_slowpath)
        /*002c*/ 	.word	0x00000000


	//----- nvinfo : EIATTR_FRAME_SIZE
	.align		4
.L_16:
        /*0030*/ 	.byte	0x04, 0x11
        /*0032*/ 	.short	(.L_18 - .L_17)
	.align		4
.L_17:
        /*0034*/ 	.word	index@(_Z9call_PRNGfPfP24curandStatePhilox4_32_10)
        /*0038*/ 	.word	0x00000000


	//----- nvinfo : EIATTR_REGCOUNT
	.align		4
.L_18:
        /*003c*/ 	.byte	0x04, 0x2f
        /*003e*/ 	.short	(.L_20 - .L_19)
	.align		4
.L_19:
        /*0040*/ 	.word	index@(_Z13calc_extern_fifPfS_S_)
        /*0044*/ 	.word	0x0000000e


	//----- nvinfo : EIATTR_FRAME_SIZE
	.align		4
.L_20:
        /*0048*/ 	.byte	0x04, 0x11
        /*004a*/ 	.short	(.L_22 - .L_21)
	.align		4
.L_21:
        /*004c*/ 	.word	index@(_Z13calc_extern_fifPfS_S_)
        /*0050*/ 	.word	0x00000000


	//----- nvinfo : EIATTR_REGCOUNT
	.align		4
.L_22:
        /*0054*/ 	.byte	0x04, 0x2f
        /*0056*/ 	.short	(.L_24 - .L_23)
	.align		4
.L_23:
        /*0058*/ 	.word	index@(_Z10calc_bondsiPfS_S_)
        /*005c*/ 	.word	0x00000012


	//----- nvinfo : EIATTR_FRAME_SIZE
	.align		4
.L_24:
        /*0060*/ 	.byte	0x04, 0x11
        /*0062*/ 	.short	(.L_26 - .L_25)
	.align		4
.L_25:
        /*0064*/ 	.word	index@($__internal_3_$__cuda_sm20_sqrt_rn_f32_slowpath)
        /*0068*/ 	.word	0x00000000


	//----- nvinfo : EIATTR_FRAME_SIZE
	.align		4
.L_26:
        /*006c*/ 	.byte	0x04, 0x11
        /*006e*/ 	.short	(.L_28 - .L_27)
	.align		4
.L_27:
        /*0070*/ 	.word	index@($__internal_2_$__cuda_sm20_rcp_rn_f32_slowpath)
        /*0074*/ 	.word	0x00000000


	//----- nvinfo : EIATTR_FRAME_SIZE
	.align		4
.L_28:
        /*0078*/ 	.byte	0x04, 0x11
        /*007a*/ 	.short	(.L_30 - .L_29)
	.align		4
.L_29:
        /*007c*/ 	.word	index@(_Z10calc_bondsiPfS_S_)
        /*0080*/ 	.word	0x00000000


	//----- nvinfo : EIATTR_REGCOUNT
	.align		4
.L_30:
        /*0084*/ 	.byte	0x04, 0x2f
        /*0086*/ 	.short	(.L_32 - .L_31)
	.align		4
.L_31:
        /*0088*/ 	.word	index@(_Z12calc_cosinesiPfS_S_)
        /*008c*/ 	.word	0x00000012


	//----- nvinfo : EIATTR_FRAME_SIZE
	.align		4
.L_32:
        /*0090*/ 	.byte	0x04, 0x11
        /*0092*/ 	.short	(.L_34 - .L_33)
	.align		4
.L_33:
        /*0094*/ 	.word	index@(_Z12calc_cosinesiPfS_S_)
        /*0098*/ 	.word	0x00000000


	//----- nvinfo : EIATTR_REGCOUNT
	.align		4
.L_34:
        /*009c*/ 	.byte	0x04, 0x2f
        /*009e*/ 	.short	(.L_36 - .L_35)
	.align		4
.L_35:
        /*00a0*/ 	.word	index@(_Z13calc_intern_fiPfS_S_S_)
        /*00a4*/ 	.word	0x0000001a


	//----- nvinfo : EIATTR_FRAME_SIZE
	.align		4
.L_36:
        /*00a8*/ 	.byte	0x04, 0x11
        /*00aa*/ 	.short	(.L_38 - .L_37)
	.align		4
.L_37:
        /*00ac*/ 	.word	index@(_Z13calc_intern_fiPfS_S_S_)
        /*00b0*/ 	.word	0x00000000


	//----- nvinfo : EIATTR_REGCOUNT
	.align		4
.L_38:
        /*00b4*/ 	.byte	0x04, 0x2f
        /*00b6*/ 	.short	(.L_40 - .L_39)
	.align		4
.L_39:
        /*00b8*/ 	.word	index@(_Z14calc_exclvol_fiPfS_)
        /*00bc*/ 	.word	0x0000002a


	//----- nvinfo : EIATTR_FRAME_SIZE
	.align		4
.L_40:
        /*00c0*/ 	.byte	0x04, 0x11
        /*00c2*/ 	.short	(.L_42 - .L_41)
	.align		4
.L_41:
        /*00c4*/ 	.word	index@($_Z14calc_exclvol_fiPfS_$__internal_accurate_pow)
        /*00c8*/ 	.word	0x00000000


	//----- nvinfo : EIATTR_FRAME_SIZE
	.align		4
.L_42:
        /*00cc*/ 	.byte	0x04, 0x11
        /*00ce*/ 	.short	(.L_44 - .L_43)
	.align		4
.L_43:
        /*00d0*/ 	.word	index@($__internal_1_$__cuda_sm20_sqrt_rn_f32_slowpath)
        /*00d4*/ 	.word	0x00000000


	//----- nvinfo : EIATTR_FRAME_SIZE
	.align		4
.L_44:
        /*00d8*/ 	.byte	0x04, 0x11
        /*00da*/ 	.short	(.L_46 - .L_45)
	.align		4
.L_45:
        /*00dc*/ 	.word	index@($__internal_0_$__cuda_sm20_div_rn_f64_full)
        /*00e0*/ 	.word	0x00000000


	//----- nvinfo : EIATTR_FRAME_SIZE
	.align		4
.L_46:
        /*00e4*/ 	.byte	0x04, 0x11
        /*00e6*/ 	.short	(.L_48 - .L_47)
	.align		4
.L_47:
        /*00e8*/ 	.word	index@(_Z14calc_exclvol_fiPfS_)
        /*00ec*/ 	.word	0x00000000


	//----- nvinfo : EIATTR_REGCOUNT
	.align		4
.L_48:
        /*00f0*/ 	.byte	0x04, 0x2f
        /*00f2*/ 	.short	(.L_50 - .L_49)
	.align		4
.L_49:
        /*00f4*/ 	.word	index@(_Z10RK_stage_1iPfS_S_S_S_S_)
        /*00f8*/ 	.word	0x00000017


	//----- nvinfo : EIATTR_FRAME_SIZE
	.align		4
.L_50:
        /*00fc*/ 	.byte	0x04, 0x11
        /*00fe*/ 	.short	(.L_52 - .L_51)
	.align		4
.L_51:
        /*0100*/ 	.word	index@(_Z10RK_stage_1iPfS_S_S_S_S_)
        /*0104*/ 	.word	0x00000000


	//----- nvinfo : EIATTR_REGCOUNT
	.align		4
.L_52:
        /*0108*/ 	.byte	0x04, 0x2f
        /*010a*/ 	.short	(.L_54 - .L_53)
	.align		4
.L_53:
        /*010c*/ 	.word	index@(_Z10RK_stage_2iPfS_S_S_S_S_)
        /*0110*/ 	.word	0x00000016


	//----- nvinfo : EIATTR_FRAME_SIZE
	.align		4
.L_54:
        /*0114*/ 	.byte	0x04, 0x11
        /*0116*/ 	.short	(.L_56 - .L_55)
	.align		4
.L_55:
        /*0118*/ 	.word	index@(_Z10RK_stage_2iPfS_S_S_S_S_)
        /*011c*/ 	.word	0x00000000


	//----- nvinfo : EIATTR_MIN_STACK_SIZE
	.align		4
.L_56:
        /*0120*/ 	.byte	0x04, 0x12
        /*0122*/ 	.short	(.L_58 - .L_57)
	.align		4
.L_57:
        /*0124*/ 	.word	index@(_Z10RK_stage_2iPfS_S_S_S_S_)
        /*0128*/ 	.word	0x00000000


	//----- nvinfo : EIATTR_MIN_STACK_SIZE
	.align		4
.L_58:
        /*012c*/ 	.byte	0x04, 0x12
        /*012e*/ 	.short	(.L_60 - .L_59)
	.align		4
.L_59:
        /*0130*/ 	.word	index@(_Z10RK_stage_1iPfS_S_S_S_S_)
        /*0134*/ 	.word	0x00000000


	//----- nvinfo : EIATTR_MIN_STACK_SIZE
	.align		4
.L_60:
        /*0138*/ 	.byte	0x04, 0x12
        /*013a*/ 	.short	(.L_62 - .L_61)
	.align		4
.L_61:
        /*013c*/ 	.word	index@(_Z14calc_exclvol_fiPfS_)
        /*0140*/ 	.word	0x00000000


	//----- nvinfo : EIATTR_MIN_STACK_SIZE
	.align		4
.L_62:
        /*0144*/ 	.byte	0x04, 0x12
        /*0146*/ 	.short	(.L_64 - .L_63)
	.align		4
.L_63:
        /*0148*/ 	.word	index@(_Z13calc_intern_fiPfS_S_S_)
        /*014c*/ 	.word	0x00000000


	//----- nvinfo : EIATTR_MIN_STACK_SIZE
	.align		4
.L_64:
        /*0150*/ 	.byte	0x04, 0x12
        /*0152*/ 	.short	(.L_66 - .L_65)
	.align		4
.L_65:
        /*0154*/ 	.word	index@(_Z12calc_cosinesiPfS_S_)
        /*0158*/ 	.word	0x00000000


	//----- nvinfo : EIATTR_MIN_STACK_SIZE
	.align		4
.L_66:
        /*015c*/ 	.byte	0x04, 0x12
        /*015e*/ 	.short	(.L_68 - .L_67)
	.align		4
.L_67:
        /*0160*/ 	.word	index@(_Z10calc_bondsiPfS_S_)
        /*0164*/ 	.word	0x00000000


	//----- nvinfo : EIATTR_MIN_STACK_SIZE
	.align		4
.L_68:
        /*0168*/ 	.byte	0x04, 0x12
        /*016a*/ 	.short	(.L_70 - .L_69)
	.align		4
.L_69:
        /*016c*/ 	.word	index@(_Z13calc_extern_fifPfS_S_)
        /*0170*/ 	.word	0x00000000


	//----- nvinfo : EIATTR_MIN_STACK_SIZE
	.align		4
.L_70:
        /*0174*/ 	.byte	0x04, 0x12
        /*0176*/ 	.short	(.L_72 - .L_71)
	.align		4
.L_71:
        /*0178*/ 	.word	index@(_Z9call_PRNGfPfP24curandStatePhilox4_32_10)
        /*017c*/ 	.word	0x00000000


	//----- nvinfo : EIATTR_MIN_STACK_SIZE
	.align		4
.L_72:
        /*0180*/ 	.byte	0x04, 0x12
        /*0182*/ 	.short	(.L_74 - .L_73)
	.align		4
.L_73:
        /*0184*/ 	.word	index@(_Z10setup_PRNGiP24curandStatePhilox4_32_10)
        /*0188*/ 	.word	0x00000000
.L_74:


//--------------------- .nv.compat                --------------------------
	.section	.nv.compat,"",@"SHT_CUDA_COMPAT_INFO"
	.align	4
        /*0000*/ 	.byte	0x02, 0x09, 0x00, 0x00, 0x02, 0x02, 0x01, 0x00, 0x02, 0x05, 0x05, 0x00, 0x03, 0x07, 0x01, 0x01
        /*0010*/ 	.byte	0x02, 0x03, 0x00, 0x00, 0x02, 0x06, 0x01, 0x00, 0x04, 0x0b, 0x08, 0x00, 0x01, 0x00, 0x00, 0x00
        /*0020*/ 	.byte	0x00, 0x00, 0x00, 0x00


//--------------------- .nv.info._Z10RK_stage_2iPfS_S_S_S_S_ --------------------------
	.section	.nv.info._Z10RK_stage_2iPfS_S_S_S_S_,"",@"SHT_CUDA_INFO"
	.sectionflags	@""
	.align	4


	//----- nvinfo : EIATTR_CUDA_API_VERSION
	.align		4
        /*0000*/ 	.byte	0x04, 0x37
        /*0002*/ 	.short	(.L_76 - .L_75)
.L_75:
        /*0004*/ 	.word	0x00000082


	//----- nvinfo : EIATTR_KPARAM_INFO
	.align		4
.L_76:
        /*0008*/ 	.byte	0x04, 0x17
        /*000a*/ 	.short	(.L_78 - .L_77)
.L_77:
        /*000c*/ 	.word	0x00000000
        /*0010*/ 	.short	0x0006
        /*0012*/ 	.short	0x0030
        /*0014*/ 	.byte	0x00, 0xf5, 0x21, 0x00


	//----- nvinfo : EIATTR_KPARAM_INFO
	.align		4
.L_78:
        /*0018*/ 	.byte	0x04, 0x17
        /*001a*/ 	.short	(.L_80 - .L_79)
.L_79:
        /*001c*/ 	.word	0x00000000
        /*0020*/ 	.short	0x0005
        /*0022*/ 	.short	0x0028
        /*0024*/ 	.byte	0x00, 0xf5, 0x21, 0x00


	//----- nvinfo : EIATTR_KPARAM_INFO
	.align		4
.L_80:
        /*0028*/ 	.byte	0x04, 0x17
        /*002a*/ 	.short	(.L_82 - .L_81)
.L_81:
        /*002c*/ 	.word	0x00000000
        /*0030*/ 	.short	0x0004
        /*0032*/ 	.short	0x0020
        /*0034*/ 	.byte	0x00, 0xf5, 0x21, 0x00


	//----- nvinfo : EIATTR_KPARAM_INFO
	.align		4
.L_82:
        /*0038*/ 	.byte	0x04, 0x17
        /*003a*/ 	.short	(.L_84 - .L_83)
.L_83:
        /*003c*/ 	.word	0x00000000
        /*0040*/ 	.short	0x0003
        /*0042*/ 	.short	0x0018
        /*0044*/ 	.byte	0x00, 0xf5, 0x21, 0x00


	//----- nvinfo : EIATTR_KPARAM_INFO
	.align		4
.L_84:
        /*0048*/ 	.byte	0x04, 0x17
        /*004a*/ 	.short	(.L_86 - .L_85)
.L_85:
        /*004c*/ 	.word	0x00000000
        /*0050*/ 	.short	0x0002
        /*0052*/ 	.short	0x0010
        /*0054*/ 	.byte	0x00, 0xf5, 0x21, 0x00


	//----- nvinfo : EIATTR_KPARAM_INFO
	.align		4
.L_86:
        /*0058*/ 	.byte	0x04, 0x17
        /*005a*/ 	.short	(.L_88 - .L_87)
.L_87:
        /*005c*/ 	.word	0x00000000
        /*0060*/ 	.short	0x0001
        /*0062*/ 	.short	0x0008
        /*0064*/ 	.byte	0x00, 0xf5, 0x21, 0x00


	//----- nvinfo : EIATTR_KPARAM_INFO
	.align		4
.L_88:
        /*0068*/ 	.byte	0x04, 0x17
        /*006a*/ 	.short	(.L_90 - .L_89)
.L_89:
        /*006c*/ 	.word	0x00000000
        /*0070*/ 	.short	0x0000
        /*0072*/ 	.short	0x0000
        /*0074*/ 	.byte	0x00, 0xf0, 0x11, 0x00


	//----- nvinfo : EIATTR_SPARSE_MMA_MASK
	.align		4
.L_90:
        /*0078*/ 	.byte	0x03, 0x50
        /*007a*/ 	.short	0x0000


	//----- nvinfo : EIATTR_MAXREG_COUNT
	.align		4
        /*007c*/ 	.byte	0x03, 0x1b
        /*007e*/ 	.short	0x00ff


	//----- nvinfo : EIATTR_MERCURY_ISA_VERSION
	.align		4
        /*0080*/ 	.byte	0x03, 0x5f
        /*0082*/ 	.short	0x0101


	//----- nvinfo : EIATTR_VRC_CTA_INIT_COUNT
	.align		4
        /*0084*/ 	.byte	0x02, 0x4a
	.zero		1
	.zero		1


	//----- nvinfo : EIATTR_EXIT_INSTR_OFFSETS
	.align		4
        /*0088*/ 	.byte	0x04, 0x1c
        /*008a*/ 	.short	(.L_92 - .L_91)


	//   ....[0]....
.L_91:
        /*008c*/ 	.word	0x00000070


	//   ....[1]....
        /*0090*/ 	.word	0x00000390


	//----- nvinfo : EIATTR_CBANK_PARAM_SIZE
	.align		4
.L_92:
        /*0094*/ 	.byte	0x03, 0x19
        /*0096*/ 	.short	0x0038


	//----- nvinfo : EIATTR_PARAM_CBANK
	.align		4
        /*0098*/ 	.byte	0x04, 0x0a
        /*009a*/ 	.short	(.L_94 - .L_93)
	.align		4
.L_93:
        /*009c*/ 	.word	index@(.nv.constant0._Z10RK_stage_2iPfS_S_S_S_S_)
        /*00a0*/ 	.short	0x0380
        /*00a2*/ 	.short	0x0038


	//----- nvinfo : EIATTR_SW_WAR
	.align		4
.L_94:
        /*00a4*/ 	.byte	0x04, 0x36
        /*00a6*/ 	.short	(.L_96 - .L_95)
.L_95:
        /*00a8*/ 	.word	0x00000008
.L_96:


//--------------------- .nv.info._Z10RK_stage_1iPfS_S_S_S_S_ --------------------------
	.section	.nv.info._Z10RK_stage_1iPfS_S_S_S_S_,"",@"SHT_CUDA_INFO"
	.sectionflags	@""
	.align	4


	//----- nvinfo : EIATTR_CUDA_API_VERSION
	.align		4
        /*0000*/ 	.byte	0x04, 0x37
        /*0002*/ 	.short	(.L_98 - .L_97)
.L_97:
        /*0004*/ 	.word	0x00000082


	//----- nvinfo : EIATTR_KPARAM_INFO
	.align		4
.L_98:
        /*0008*/ 	.byte	0x04, 0x17
        /*000a*/ 	.short	(.L_100 - .L_99)
.L_99:
        /*000c*/ 	.word	0x00000000
        /*0010*/ 	.short	0x0006
        /*0012*/ 	.short	0x0030
        /*0014*/ 	.byte	0x00, 0xf5, 0x21, 0x00


	//----- nvinfo : EIATTR_KPARAM_INFO
	.align		4
.L_100:
        /*0018*/ 	.byte	0x04, 0x17
        /*001a*/ 	.short	(.L_102 - .L_101)
.L_101:
        /*001c*/ 	.word	0x00000000
        /*0020*/ 	.short	0x0005
        /*0022*/ 	.short	0x0028
        /*0024*/ 	.byte	0x00, 0xf5, 0x21, 0x00


	//----- nvinfo : EIATTR_KPARAM_INFO
	.align		4
.L_102:
        /*0028*/ 	.byte	0x04, 0x17
        /*002a*/ 	.short	(.L_104 - .L_103)
.L_103:
        /*002c*/ 	.word	0x00000000
        /*0030*/ 	.short	0x0004
        /*0032*/ 	.short	0x0020
        /*0034*/ 	.byte	0x00, 0xf5, 0x21, 0x00


	//----- nvinfo : EIATTR_KPARAM_INFO
	.align		4
.L_104:
        /*0038*/ 	.byte	0x04, 0x17
        /*003a*/ 	.short	(.L_106 - .L_105)
.L_105:
        /*003c*/ 	.word	0x00000000
        /*0040*/ 	.short	0x0003
        /*0042*/ 	.short	0x0018
        /*0044*/ 	.byte	0x00, 0xf5, 0x21, 0x00


	//----- nvinfo : EIATTR_KPARAM_INFO
	.align		4
.L_106:
        /*0048*/ 	.byte	0x04, 0x17
        /*004a*/ 	.short	(.L_108 - .L_107)
.L_107:
        /*004c*/ 	.word	0x00000000
        /*0050*/ 	.short	0x0002
        /*0052*/ 	.short	0x0010
        /*0054*/ 	.byte	0x00, 0xf5, 0x21, 0x00


	//----- nvinfo : EIATTR_KPARAM_INFO
	.align		4
.L_108:
        /*0058*/ 	.byte	0x04, 0x17
        /*005a*/ 	.short	(.L_110 - .L_109)
.L_109:
        /*005c*/ 	.word	0x00000000
        /*0060*/ 	.short	0x0001
        /*0062*/ 	.short	0x0008
        /*0064*/ 	.byte	0x00, 0xf5, 0x21, 0x00


	//----- nvinfo : EIATTR_KPARAM_INFO
	.align		4
.L_110:
        /*0068*/ 	.byte	0x04, 0x17
        /*006a*/ 	.short	(.L_112 - .L_111)
.L_111:
        /*006c*/ 	.word	0x00000000
        /*0070*/ 	.short	0x0000
        /*0072*/ 	.short	0x0000
        /*0074*/ 	.byte	0x00, 0xf0, 0x11, 0x00


	//----- nvinfo : EIATTR_SPARSE_MMA_MASK
	.align		4
.L_112:
        /*0078*/ 	.byte	0x03, 0x50
        /*007a*/ 	.short	0x0000


	//----- nvinfo : EIATTR_MAXREG_COUNT
	.align		4
        /*007c*/ 	.byte	0x03, 0x1b
        /*007e*/ 	.short	0x00ff


	//----- nvinfo : EIATTR_MERCURY_ISA_VERSION
	.align		4
        /*0080*/ 	.byte	0x03, 0x5f
        /*0082*/ 	.short	0x0101


	//----- nvinfo : EIATTR_VRC_CTA_INIT_COUNT
	.align		4
        /*0084*/ 	.byte	0x02, 0x4a
	.zero		1
	.zero		1


	//----- nvinfo : EIATTR_EXIT_INSTR_OFFSETS
	.align		4
        /*0088*/ 	.byte	0x04, 0x1c
        /*008a*/ 	.short	(.L_114 - .L_113)


	//   ....[0]....
.L_113:
        /*008c*/ 	.word	0x00000070


	//   ....[1]....
        /*0090*/ 	.word	0x00000300


	//----- nvinfo : EIATTR_CBANK_PARAM_SIZE
	.align		4
.L_114:
        /*0094*/ 	.byte	0x03, 0x19
        /*0096*/ 	.short	0x0038


	//----- nvinfo : EIATTR_PARAM_CBANK
	.align		4
        /*0098*/ 	.byte	0x04, 0x0a
        /*009a*/ 	.short	(.L_116 - .L_115)
	.align		4
.L_115:
        /*009c*/ 	.word	index@(.nv.constant0._Z10RK_stage_1iPfS_S_S_S_S_)
        /*00a0*/ 	.short	0x0380
        /*00a2*/ 	.short	0x0038


	//----- nvinfo : EIATTR_SW_WAR
	.align		4
.L_116:
        /*00a4*/ 	.byte	0x04, 0x36
        /*00a6*/ 	.short	(.L_118 - .L_117)
.L_117:
        /*00a8*/ 	.word	0x00000008
.L_118:


//--------------------- .nv.info._Z14calc_exclvol_fiPfS_ --------------------------
	.section	.nv.info._Z14calc_exclvol_fiPfS_,"",@"SHT_CUDA_INFO"
	.sectionflags	@""
	.align	4


	//----- nvinfo : EIATTR_CUDA_API_VERSION
	.align		4
        /*0000*/ 	.byte	0x04, 0x37
        /*0002*/ 	.short	(.L_120 - .L_119)
.L_119:
        /*0004*/ 	.word	0x00000082


	//----- nvinfo : EIATTR_KPARAM_INFO
	.align		4
.L_120:
        /*0008*/ 	.byte	0x04, 0x17
        /*000a*/ 	.short	(.L_122 - .L_121)
.L_121:
        /*000c*/ 	.word	0x00000000
        /*0010*/ 	.short	0x0002
        /*0012*/ 	.short	0x0010
        /*0014*/ 	.byte	0x00, 0xf5, 0x21, 0x00


	//----- nvinfo : EIATTR_KPARAM_INFO
	.align		4
.L_122:
        /*0018*/ 	.byte	0x04, 0x17
        /*001a*/ 	.short	(.L_124 - .L_123)
.L_123:
        /*001c*/ 	.word	0x00000000
        /*0020*/ 	.short	0x0001
        /*0022*/ 	.short	0x0008
        /*0024*/ 	.byte	0x00, 0xf5, 0x21, 0x00


	//----- nvinfo : EIATTR_KPARAM_INFO
	.align		4
.L_124:
        /*0028*/ 	.byte	0x04, 0x17
        /*002a*/ 	.short	(.L_126 - .L_125)
.L_125:
        /*002c*/ 	.word	0x00000000
        /*0030*/ 	.short	0x0000
        /*0032*/ 	.short	0x0000
        /*0034*/ 	.byte	0x00, 0xf0, 0x11, 0x00


	//----- nvinfo : EIATTR_SPARSE_MMA_MASK
	.align		4
.L_126:
        /*0038*/ 	.byte	0x03, 0x50
        /*003a*/ 	.short	0x0000


	//----- nvinfo : EIATTR_MAXREG_COUNT
	.align		4
        /*003c*/ 	.byte	0x03, 0x1b
        /*003e*/ 	.short	0x00ff


	//----- nvinfo : EIATTR_MERCURY_ISA_VERSION
	.align		4
        /*0040*/ 	.byte	0x03, 0x5f
        /*0042*/ 	.short	0x0101


	//----- nvinfo : EIATTR_VRC_CTA_INIT_COUNT
	.align		4
        /*0044*/ 	.byte	0x02, 0x4a
	.zero		1
	.zero		1


	//----- nvinfo : EIATTR_EXIT_INSTR_OFFSETS
	.align		4
        /*0048*/ 	.byte	0x04, 0x1c
        /*004a*/ 	.short	(.L_128 - .L_127)


	//   ....[0]....
.L_127:
        /*004c*/ 	.word	0x00000070


	//   ....[1]....
        /*0050*/ 	.word	0x00000b50


	//   ....[2]....
        /*0054*/ 	.word	0x000015a0


	//----- nvinfo : EIATTR_CRS_STACK_SIZE
	.align		4
.L_128:
        /*0058*/ 	.byte	0x04, 0x1e
        /*005a*/ 	.short	(.L_130 - .L_129)
.L_129:
        /*005c*/ 	.word	0x00000000


	//----- nvinfo : EIATTR_CBANK_PARAM_SIZE
	.align		4
.L_130:
        /*0060*/ 	.byte	0x03, 0x19
        /*0062*/ 	.short	0x0018


	//----- nvinfo : EIATTR_PARAM_CBANK
	.align		4
        /*0064*/ 	.byte	0x04, 0x0a
        /*0066*/ 	.short	(.L_132 - .L_131)
	.align		4
.L_131:
        /*0068*/ 	.word	index@(.nv.constant0._Z14calc_exclvol_fiPfS_)
        /*006c*/ 	.short	0x0380
        /*006e*/ 	.short	0x0018


	//----- nvinfo : EIATTR_SW_WAR
	.align		4
.L_132:
        /*0070*/ 	.byte	0x04, 0x36
        /*0072*/ 	.short	(.L_134 - .L_133)
.L_133:
        /*0074*/ 	.word	0x00000008
.L_134:


//--------------------- .nv.info._Z13calc_intern_fiPfS_S_S_ --------------------------
	.section	.nv.info._Z13calc_intern_fiPfS_S_S_,"",@"SHT_CUDA_INFO"
	.sectionflags	@""
	.align	4


	//----- nvinfo : EIATTR_CUDA_API_VERSION
	.align		4
        /*0000*/ 	.byte	0x04, 0x37
        /*0002*/ 	.short	(.L_136 - .L_135)
.L_135:
        /*0004*/ 	.word	0x00000082


	//----- nvinfo : EIATTR_KPARAM_INFO
	.align		4
.L_136:
        /*0008*/ 	.byte	0x04, 0x17
        /*000a*/ 	.short	(.L_138 - .L_137)
.L_137:
        /*000c*/ 	.word	0x00000000
        /*0010*/ 	.short	0x0004
        /*0012*/ 	.short	0x0020
        /*0014*/ 	.byte	0x00, 0xf5, 0x21, 0x00


	//----- nvinfo : EIATTR_KPARAM_INFO
	.align		4
.L_138:
        /*0018*/ 	.byte	0x04, 0x17
        /*001a*/ 	.short	(.L_140 - .L_139)
.L_139:
        /*001c*/ 	.word	0x00000000
        /*0020*/ 	.short	0x0003
        /*0022*/ 	.short	0x0018
        /*0024*/ 	.byte	0x00, 0xf5, 0x21, 0x00


	//----- nvinfo : EIATTR_KPARAM_INFO
	.align		4
.L_140:
        /*0028*/ 	.byte	0x04, 0x17
        /*002a*/ 	.short	(.L_142 - .L_141)
.L_141:
        /*002c*/ 	.word	0x00000000
        /*0030*/ 	.short	0x0002
        /*0032*/ 	.short	0x0010
        /*0034*/ 	.byte	0x00, 0xf5, 0x21, 0x00


	//----- nvinfo : EIATTR_KPARAM_INFO
	.align		4
.L_142:
        /*0038*/ 	.byte	0x04, 0x17
        /*003a*/ 	.short	(.L_144 - .L_143)
.L_143:
        /*003c*/ 	.word	0x00000000
        /*0040*/ 	.short	0x0001
        /*0042*/ 	.short	0x0008
        /*0044*/ 	.byte	0x00, 0xf5, 0x21, 0x00


	//----- nvinfo : EIATTR_KPARAM_INFO
	.align		4
.L_144:
        /*0048*/ 	.byte	0x04, 0x17
        /*004a*/ 	.short	(.L_146 - .L_145)
.L_145:
        /*004c*/ 	.word	0x00000000
        /*0050*/ 	.short	0x0000
        /*0052*/ 	.short	0x0000
        /*0054*/ 	.byte	0x00, 0xf0, 0x11, 0x00


	//----- nvinfo : EIATTR_SPARSE_MMA_MASK
	.align		4
.L_146:
        /*0058*/ 	.byte	0x03, 0x50
        /*005a*/ 	.short	0x0000


	//----- nvinfo : EIATTR_MAXREG_COUNT
	.align		4
        /*005c*/ 	.byte	0x03, 0x1b
        /*005e*/ 	.short	0x00ff


	//----- nvinfo : EIATTR_MERCURY_ISA_VERSION
	.align		4
        /*0060*/ 	.byte	0x03, 0x5f
        /*0062*/ 	.short	0x0101


	//----- nvinfo : EIATTR_VRC_CTA_INIT_COUNT
	.align		4
        /*0064*/ 	.byte	0x02, 0x4a
	.zero		1
	.zero		1


	//----- nvinfo : EIATTR_EXIT_INSTR_OFFSETS
	.align		4
        /*0068*/ 	.byte	0x04, 0x1c
        /*006a*/ 	.short	(.L_148 - .L_147)


	//   ....[0]....
.L_147:
        /*006c*/ 	.word	0x00000070


	//   ....[1]....
        /*0070*/ 	.word	0x000011d0


	//----- nvinfo : EIATTR_CBANK_PARAM_SIZE
	.align		4
.L_148:
        /*0074*/ 	.byte	0x03, 0x19
        /*0076*/ 	.short	0x0028


	//----- nvinfo : EIATTR_PARAM_CBANK
	.align		4
        /*0078*/ 	.byte	0x04, 0x0a
        /*007a*/ 	.short	(.L_150 - .L_149)
	.align		4
.L_149:
        /*007c*/ 	.word	index@(.nv.constant0._Z13calc_intern_fiPfS_S_S_)
        /*0080*/ 	.short	0x0380
        /*0082*/ 	.short	0x0028


	//----- nvinfo : EIATTR_SW_WAR
	.align		4
.L_150:
        /*0084*/ 	.byte	0x04, 0x36
        /*0086*/ 	.short	(.L_152 - .L_151)
.L_151:
        /*0088*/ 	.word	0x00000008
.L_152:


//--------------------- .nv.info._Z12calc_cosinesiPfS_S_ --------------------------
	.section	.nv.info._Z12calc_cosinesiPfS_S_,"",@"SHT_CUDA_INFO"
	.sectionflags	@""
	.align	4


	//----- nvinfo : EIATTR_CUDA_API_VERSION
	.align		4
        /*0000*/ 	.byte	0x04, 0x37
        /*0002*/ 	.short	(.L_154 - .L_153)
.L_153:
        /*0004*/ 	.word	0x00000082


	//----- nvinfo : EIATTR_KPARAM_INFO
	.align		4
.L_154:
        /*0008*/ 	.byte	0x04, 0x17
        /*000a*/ 	.short	(.L_156 - .L_155)
.L_155:
        /*000c*/ 	.word	0x00000000
        /*0010*/ 	.short	0x0003
        /*0012*/ 	.short	0x0018
        /*0014*/ 	.byte	0x00, 0xf5, 0x21, 0x00


	//----- nvinfo : EIATTR_KPARAM_INFO
	.align		4
.L_156:
        /*0018*/ 	.byte	0x04, 0x17
        /*001a*/ 	.short	(.L_158 - .L_157)
.L_157:
        /*001c*/ 	.word	0x00000000
        /*0020*/ 	.short	0x0002
        /*0022*/ 	.short	0x0010
        /*0024*/ 	.byte	0x00, 0xf5, 0x21, 0x00


	//----- nvinfo : EIATTR_KPARAM_INFO
	.align		4
.L_158:
        /*0028*/ 	.byte	0x04, 0x17
        /*002a*/ 	.short	(.L_160 - .L_159)
.L_159:
        /*002c*/ 	.word	0x00000000
        /*0030*/ 	.short	0x0001
        /*0032*/ 	.short	0x0008
        /*0034*/ 	.byte	0x00, 0xf5, 0x21, 0x00


	//----- nvinfo : EIATTR_KPARAM_INFO
	.align		4
.L_160:
        /*0038*/ 	.byte	0x04, 0x17
        /*003a*/ 	.short	(.L_162 - .L_161)
.L_161:
        /*003c*/ 	.word	0x00000000
        /*0040*/ 	.short	0x0000
        /*0042*/ 	.short	0x0000
        /*0044*/ 	.byte	0x00, 0xf0, 0x11, 0x00


	//----- nvinfo : EIATTR_SPARSE_MMA_MASK
	.align		4
.L_162:
        /*0048*/ 	.byte	0x03, 0x50
        /*004a*/ 	.short	0x0000


	//----- nvinfo : EIATTR_MAXREG_COUNT
	.align		4
        /*004c*/ 	.byte	0x03, 0x1b
        /*004e*/ 	.short	0x00ff


	//----- nvinfo : EIATTR_MERCURY_ISA_VERSION
	.align		4
        /*0050*/ 	.byte	0x03, 0x5f
        /*0052*/ 	.short	0x0101


	//----- nvinfo : EIATTR_VRC_CTA_INIT_COUNT
	.align		4
        /*0054*/ 	.byte	0x02, 0x4a
	.zero		1
	.zero		1


	//----- nvinfo : EIATTR_EXIT_INSTR_OFFSETS
	.align		4
        /*0058*/ 	.byte	0x04, 0x1c
        /*005a*/ 	.short	(.L_164 - .L_163)


	//   ....[0]....
.L_163:
        /*005c*/ 	.word	0x00000080


	//   ....[1]....
        /*0060*/ 	.word	0x00000230


	//----- nvinfo : EIATTR_CBANK_PARAM_SIZE
	.align		4
.L_164:
        /*0064*/ 	.byte	0x03, 0x19
        /*0066*/ 	.short	0x0020


	//----- nvinfo : EIATTR_PARAM_CBANK
	.align		4
        /*0068*/ 	.byte	0x04, 0x0a
        /*006a*/ 	.short	(.L_166 - .L_165)
	.align		4
.L_165:
        /*006c*/ 	.word	index@(.nv.constant0._Z12calc_cosinesiPfS_S_)
        /*0070*/ 	.short	0x0380
        /*0072*/ 	.short	0x0020


	//----- nvinfo : EIATTR_SW_WAR
	.align		4
.L_166:
        /*0074*/ 	.byte	0x04, 0x36
        /*0076*/ 	.short	(.L_168 - .L_167)
.L_167:
        /*0078*/ 	.word	0x00000008
.L_168:


//--------------------- .nv.info._Z10calc_bondsiPfS_S_ --------------------------
	.section	.nv.info._Z10calc_bondsiPfS_S_,"",@"SHT_CUDA_INFO"
	.sectionflags	@""
	.align	4


	//----- nvinfo : EIATTR_CUDA_API_VERSION
	.align		4
        /*0000*/ 	.byte	0x04, 0x37
        /*0002*/ 	.short	(.L_170 - .L_169)
.L_169:
        /*0004*/ 	.word	0x00000082


	//----- nvinfo : EIATTR_KPARAM_INFO
	.align		4
.L_170:
        /*0008*/ 	.byte	0x04, 0x17
        /*000a*/ 	.short	(.L_172 - .L_171)
.L_171:
        /*000c*/ 	.word	0x00000000
        /*0010*/ 	.short	0x0003
        /*0012*/ 	.short	0x0018
        /*0014*/ 	.byte	0x00, 0xf5, 0x21, 0x00


	//----- nvinfo : EIATTR_KPARAM_INFO
	.align		4
.L_172:
        /*0018*/ 	.byte	0x04, 0x17
        /*001a*/ 	.short	(.L_174 - .L_173)
.L_173:
        /*001c*/ 	.word	0x00000000
        /*0020*/ 	.short	0x0002
        /*0022*/ 	.short	0x0010
        /*0024*/ 	.byte	0x00, 0xf5, 0x21, 0x00


	//----- nvinfo : EIATTR_KPARAM_INFO
	.align		4
.L_174:
        /*0028*/ 	.byte	0x04, 0x17
        /*002a*/ 	.short	(.L_176 - .L_175)
.L_175:
        /*002c*/ 	.word	0x00000000
        /*0030*/ 	.short	0x0001
        /*0032*/ 	.short	0x0008
        /*0034*/ 	.byte	0x00, 0xf5, 0x21, 0x00


	//----- nvinfo : EIATTR_KPARAM_INFO
	.align		4
.L_176:
        /*0038*/ 	.byte	0x04, 0x17
        /*003a*/ 	.short	(.L_178 - .L_177)
.L_177:
        /*003c*/ 	.word	0x00000000
        /*0040*/ 	.short	0x0000
        /*0042*/ 	.short	0x0000
        /*0044*/ 	.byte	0x00, 0xf0, 0x11, 0x00


	//----- nvinfo : EIATTR_SPARSE_MMA_MASK
	.align		4
.L_178:
        /*0048*/ 	.byte	0x03, 0x50
        /*004a*/ 	.short	0x0000


	//----- nvinfo : EIATTR_MAXREG_COUNT
	.align		4
        /*004c*/ 	.byte	0x03, 0x1b
        /*004e*/ 	.short	0x00ff


	//----- nvinfo : EIATTR_MERCURY_ISA_VERSION
	.align		4
        /*0050*/ 	.byte	0x03, 0x5f
        /*0052*/ 	.short	0x0101


	//----- nvinfo : EIATTR_VRC_CTA_INIT_COUNT
	.align		4
        /*0054*/ 	.byte	0x02, 0x4a
	.zero		1
	.zero		1


	//----- nvinfo : EIATTR_EXIT_INSTR_OFFSETS
	.align		4
        /*0058*/ 	.byte	0x04, 0x1c
        /*005a*/ 	.short	(.L_180 - .L_179)


	//   ....[0]....
.L_179:
        /*005c*/ 	.word	0x00000080


	//   ....[1]....
        /*0060*/ 	.word	0x00000420


	//----- nvinfo : EIATTR_CRS_STACK_SIZE
	.align		4
.L_180:
        /*0064*/ 	.byte	0x04, 0x1e
        /*0066*/ 	.short	(.L_182 - .L_181)
.L_181:
        /*0068*/ 	.word	0x00000000


	//----- nvinfo : EIATTR_CBANK_PARAM_SIZE
	.align		4
.L_182:
        /*006c*/ 	.byte	0x03, 0x19
        /*006e*/ 	.short	0x0020


	//----- nvinfo : EIATTR_PARAM_CBANK
	.align		4
        /*0070*/ 	.byte	0x04, 0x0a
        /*0072*/ 	.short	(.L_184 - .L_183)
	.align		4
.L_183:
        /*0074*/ 	.word	index@(.nv.constant0._Z10calc_bondsiPfS_S_)
        /*0078*/ 	.short	0x0380
        /*007a*/ 	.short	0x0020


	//----- nvinfo : EIATTR_SW_WAR
	.align		4
.L_184:
        /*007c*/ 	.byte	0x04, 0x36
        /*007e*/ 	.short	(.L_186 - .L_185)
.L_185:
        /*0080*/ 	.word	0x00000008
.L_186:


//--------------------- .nv.info._Z13calc_extern_fifPfS_S_ --------------------------
	.section	.nv.info._Z13calc_extern_fifPfS_S_,"",@"SHT_CUDA_INFO"
	.sectionflags	@""
	.align	4


	//----- nvinfo : EIATTR_CUDA_API_VERSION
	.align		4
        /*0000*/ 	.byte	0x04, 0x37
        /*0002*/ 	.short	(.L_188 - .L_187)
.L_187:
        /*0004*/ 	.word	0x00000082


	//----- nvinfo : EIATTR_KPARAM_INFO
	.align		4
.L_188:
        /*0008*/ 	.byte	0x04, 0x17
        /*000a*/ 	.short	(.L_190 - .L_189)
.L_189:
        /*000c*/ 	.word	0x00000000
        /*0010*/ 	.short	0x0004
        /*0012*/ 	.short	0x0018
        /*0014*/ 	.byte	0x00, 0xf5, 0x21, 0x00


	//----- nvinfo : EIATTR_KPARAM_INFO
	.align		4
.L_190:
        /*0018*/ 	.byte	0x04, 0x17
        /*001a*/ 	.short	(.L_192 - .L_191)
.L_191:
        /*001c*/ 	.word	0x00000000
        /*0020*/ 	.short	0x0003
        /*0022*/ 	.short	0x0010
        /*0024*/ 	.byte	0x00, 0xf5, 0x21, 0x00


	//----- nvinfo : EIATTR_KPARAM_INFO
	.align		4
.L_192:
        /*0028*/ 	.byte	0x04, 0x17
        /*002a*/ 	.short	(.L_194 - .L_193)
.L_193:
        /*002c*/ 	.word	0x00000000
        /*0030*/ 	.short	0x0002
        /*0032*/ 	.short	0x0008
        /*0034*/ 	.byte	0x00, 0xf5, 0x21, 0x00


	//----- nvinfo : EIATTR_KPARAM_INFO
	.align		4
.L_194:
        /*0038*/ 	.byte	0x04, 0x17
        /*003a*/ 	.short	(.L_196 - .L_195)
.L_195:
        /*003c*/ 	.word	0x00000000
        /*0040*/ 	.short	0x0001
        /*0042*/ 	.short	0x0004
        /*0044*/ 	.byte	0x00, 0xf0, 0x11, 0x00


	//----- nvinfo : EIATTR_KPARAM_INFO
	.align		4
.L_196:
        /*0048*/ 	.byte	0x04, 0x17
        /*004a*/ 	.short	(.L_198 - .L_197)
.L_197:
        /*004c*/ 	.word	0x00000000
        /*0050*/ 	.short	0x0000
        /*0052*/ 	.short	0x0000
        /*0054*/ 	.byte	0x00, 0xf0, 0x11, 0x00


	//----- nvinfo : EIATTR_SPARSE_MMA_MASK
	.align		4
.L_198:
        /*0058*/ 	.byte	0x03, 0x50
        /*005a*/ 	.short	0x0000


	//----- nvinfo : EIATTR_MAXREG_COUNT
	.align		4
        /*005c*/ 	.byte	0x03, 0x1b
        /*005e*/ 	.short	0x00ff


	//----- nvinfo : EIATTR_MERCURY_ISA_VERSION
	.align		4
        /*0060*/ 	.byte	0x03, 0x5f
        /*0062*/ 	.short	0x0101


	//----- nvinfo : EIATTR_VRC_CTA_INIT_COUNT
	.align		4
        /*0064*/ 	.byte	0x02, 0x4a
	.zero		1
	.zero		1


	//----- nvinfo : EIATTR_EXIT_INSTR_OFFSETS
	.align		4
        /*0068*/ 	.byte	0x04, 0x1c
        /*006a*/ 	.short	(.L_200 - .L_199)


	//   ....[0]....
.L_199:
        /*006c*/ 	.word	0x00000070


	//   ....[1]....
        /*0070*/ 	.word	0x00000140


	//----- nvinfo : EIATTR_CBANK_PARAM_SIZE
	.align		4
.L_200:
        /*0074*/ 	.byte	0x03, 0x19
        /*0076*/ 	.short	0x0020


	//----- nvinfo : EIATTR_PARAM_CBANK
	.align		4
        /*0078*/ 	.byte	0x04, 0x0a
        /*007a*/ 	.short	(.L_202 - .L_201)
	.align		4
.L_201:
        /*007c*/ 	.word	index@(.nv.constant0._Z13calc_extern_fifPfS_S_)
        /*0080*/ 	.short	0x0380
        /*0082*/ 	.short	0x0020


	//----- nvinfo : EIATTR_SW_WAR
	.align		4
.L_202:
        /*0084*/ 	.byte	0x04, 0x36
        /*0086*/ 	.short	(.L_204 - .L_203)
.L_203:
        /*0088*/ 	.word	0x00000008
.L_204:


//--------------------- .nv.info._Z9call_PRNGfPfP24curandStatePhilox4_32_10 --------------------------
	.section	.nv.info._Z9call_PRNGfPfP24curandStatePhilox4_32_10,"",@"SHT_CUDA_INFO"
	.sectionflags	@""
	.align	4


	//----- nvinfo : EIATTR_CUDA_API_VERSION
	.align		4
        /*0000*/ 	.byte	0x04, 0x37
        /*0002*/ 	.short	(.L_206 - .L_205)
.L_205:
        /*0004*/ 	.word	0x00000082


	//----- nvinfo : EIATTR_KPARAM_INFO
	.align		4
.L_206:
        /*0008*/ 	.byte	0x04, 0x17
        /*000a*/ 	.short	(.L_208 - .L_207)
.L_207:
        /*000c*/ 	.word	0x00000000
        /*0010*/ 	.short	0x0002
        /*0012*/ 	.short	0x0010
        /*0014*/ 	.byte	0x00, 0xf5, 0x21, 0x00


	//----- nvinfo : EIATTR_KPARAM_INFO
	.align		4
.L_208:
        /*0018*/ 	.byte	0x04, 0x17
        /*001a*/ 	.short	(.L_210 - .L_209)
.L_209:
        /*001c*/ 	.word	0x00000000
        /*0020*/ 	.short	0x0001
        /*0022*/ 	.short	0x0008
        /*0024*/ 	.byte	0x00, 0xf5, 0x21, 0x00


	//----- nvinfo : EIATTR_KPARAM_INFO
	.align		4
.L_210:
        /*0028*/ 	.byte	0x04, 0x17
        /*002a*/ 	.short	(.L_212 - .L_211)
.L_211:
        /*002c*/ 	.word	0x00000000
        /*0030*/ 	.short	0x0000
        /*0032*/ 	.short	0x0000
        /*0034*/ 	.byte	0x00, 0xf0, 0x11, 0x00


	//----- nvinfo : EIATTR_SPARSE_MMA_MASK
	.align		4
.L_212:
        /*0038*/ 	.byte	0x03, 0x50
        /*003a*/ 	.short	0x0000


	//----- nvinfo : EIATTR_MAXREG_COUNT
	.align		4
        /*003c*/ 	.byte	0x03, 0x1b
        /*003e*/ 	.short	0x00ff


	//----- nvinfo : EIATTR_MERCURY_ISA_VERSION
	.align		4
        /*0040*/ 	.byte	0x03, 0x5f
        /*0042*/ 	.short	0x0101


	//----- nvinfo : EIATTR_VRC_CTA_INIT_COUNT
	.align		4
        /*0044*/ 	.byte	0x02, 0x4a
	.zero		1
	.zero		1


	//----- nvinfo : EIATTR_EXIT_INSTR_OFFSETS
	.align		4
        /*0048*/ 	.byte	0x04, 0x1c
        /*004a*/ 	.short	(.L_214 - .L_213)


	//   ....[0]....
.L_213:
        /*004c*/ 	.word	0x00001340


	//----- nvinfo : EIATTR_INDIRECT_BRANCH_TARGETS
	.align		4
.L_214:
        /*0050*/ 	.byte	0x04, 0x34
        /*0052*/ 	.short	(.L_216 - .L_215)


	//   ....[0]....
.L_215:
        /*0054*/ 	.word	.L_x_85@srel
        /*0058*/ 	.short	0x0
        /*005a*/ 	.short	0x0
        /*005c*/ 	.word	0x3
        /*0060*/ 	.word	.L_x_86@srel
        /*0064*/ 	.word	.L_x_87@srel
        /*0068*/ 	.word	.L_x_88@srel


	//   ....[1]....
        /*006c*/ 	.word	.L_x_89@srel
        /*0070*/ 	.short	0x0
        /*0072*/ 	.short	0x0
        /*0074*/ 	.word	0x3
        /*0078*/ 	.word	.L_x_90@srel
        /*007c*/ 	.word	.L_x_91@srel
        /*0080*/ 	.word	.L_x_92@srel


	//----- nvinfo : EIATTR_CRS_STACK_SIZE
	.align		4
.L_216:
        /*0084*/ 	.byte	0x04, 0x1e
        /*0086*/ 	.short	(.L_218 - .L_217)
.L_217:
        /*0088*/ 	.word	0x00000000


	//----- nvinfo : EIATTR_CBANK_PARAM_SIZE
	.align		4
.L_218:
        /*008c*/ 	.byte	0x03, 0x19
        /*008e*/ 	.short	0x0018


	//----- nvinfo : EIATTR_PARAM_CBANK
	.align		4
        /*0090*/ 	.byte	0x04, 0x0a
        /*0092*/ 	.short	(.L_220 - .L_219)
	.align		4
.L_219:
        /*0094*/ 	.word	index@(.nv.constant0._Z9call_PRNGfPfP24curandStatePhilox4_32_10)
        /*0098*/ 	.short	0x0380
        /*009a*/ 	.short	0x0018


	//----- nvinfo : EIATTR_SW_WAR
	.align		4
.L_220:
        /*009c*/ 	.byte	0x04, 0x36
        /*009e*/ 	.short	(.L_222 - .L_221)
.L_221:
        /*00a0*/ 	.word	0x00000008
.L_222:


//--------------------- .nv.info._Z10setup_PRNGiP24curandStatePhilox4_32_10 --------------------------
	.section	.nv.info._Z10setup_PRNGiP24curandStatePhilox4_32_10,"",@"SHT_CUDA_INFO"
	.sectionflags	@""
	.align	4


	//----- nvinfo : EIATTR_CUDA_API_VERSION
	.align		4
        /*0000*/ 	.byte	0x04, 0x37
        /*0002*/ 	.short	(.L_224 - .L_223)
.L_223:
        /*0004*/ 	.word	0x00000082


	//----- nvinfo : EIATTR_KPARAM_INFO
	.align		4
.L_224:
        /*0008*/ 	.byte	0x04, 0x17
        /*000a*/ 	.short	(.L_226 - .L_225)
.L_225:
        /*000c*/ 	.word	0x00000000
        /*0010*/ 	.short	0x0001
        /*0012*/ 	.short	0x0008
        /*0014*/ 	.byte	0x00, 0xf5, 0x21, 0x00


	//----- nvinfo : EIATTR_KPARAM_INFO
	.align		4
.L_226:
        /*0018*/ 	.byte	0x04, 0x17
        /*001a*/ 	.short	(.L_228 - .L_227)
.L_227:
        /*001c*/ 	.word	0x00000000
        /*0020*/ 	.short	0x0000
        /*0022*/ 	.short	0x0000
        /*0024*/ 	.byte	0x00, 0xf0, 0x11, 0x00


	//----- nvinfo : EIATTR_SPARSE_MMA_MASK
	.align		4
.L_228:
        /*0028*/ 	.byte	0x03, 0x50
        /*002a*/ 	.short	0x0000


	//----- nvinfo : EIATTR_MAXREG_COUNT
	.align		4
        /*002c*/ 	.byte	0x03, 0x1b
        /*002e*/ 	.short	0x00ff


	//----- nvinfo : EIATTR_MERCURY_ISA_VERSION
	.align		4
        /*0030*/ 	.byte	0x03, 0x5f
        /*0032*/ 	.short	0x0101


	//----- nvinfo : EIATTR_VRC_CTA_INIT_COUNT
	.align		4
        /*0034*/ 	.byte	0x02, 0x4a
	.zero		1
	.zero		1


	//----- nvinfo : EIATTR_EXIT_INSTR_OFFSETS
	.align		4
        /*0038*/ 	.byte	0x04, 0x1c
        /*003a*/ 	.short	(.L_230 - .L_229)


	//   ....[0]....
.L_229:
        /*003c*/ 	.word	0x000004d0


	//----- nvinfo : EIATTR_CBANK_PARAM_SIZE
	.align		4
.L_230:
        /*0040*/ 	.byte	0x03, 0x19
        /*0042*/ 	.short	0x0010


	//----- nvinfo : EIATTR_PARAM_CBANK
	.align		4
        /*0044*/ 	.byte	0x04, 0x0a
        /*0046*/ 	.short	(.L_232 - .L_231)
	.align		4
.L_231:
        /*0048*/ 	.word	index@(.nv.constant0._Z10setup_PRNGiP24curandStatePhilox4_32_10)
        /*004c*/ 	.short	0x0380
        /*004e*/ 	.short	0x0010


	//----- nvinfo : EIATTR_SW_WAR
	.align		4
.L_232:
        /*0050*/ 	.byte	0x04, 0x36
        /*0052*/ 	.short	(.L_234 - .L_233)
.L_233:
        /*0054*/ 	.word	0x00000008
.L_234:


//--------------------- .nv.callgraph             --------------------------
	.section	.nv.callgraph,"",@"SHT_CUDA_CALLGRAPH"
	.align	4
	.sectionentsize	8
	.align		4
        /*0000*/ 	.word	0x00000000
	.align		4
        /*0004*/ 	.word	0xffffffff
	.align		4
        /*0008*/ 	.word	0x00000000
	.align		4
        /*000c*/ 	.word	0xfffffffe
	.align		4
        /*0010*/ 	.word	0x00000000
	.align		4
        /*0014*/ 	.word	0xfffffffd
	.align		4
        /*0018*/ 	.word	0x00000000
	.align		4
        /*001c*/ 	.word	0xfffffffc


//--------------------- .nv.constant4             --------------------------
	.section	.nv.constant4,"a",@progbits
	.align	8
	.align		8
.nv.constant4:
        /*0000*/ 	.dword	precalc_xorwow_matrix
	.align		8
        /*0008*/ 	.dword	precalc_xorwow_offset_matrix
	.align		8
        /*0010*/ 	.dword	mrg32k3aM1
	.align		8
        /*0018*/ 	.dword	mrg32k3aM2
	.align		8
        /*0020*/ 	.dword	mrg32k3aM1SubSeq
	.align		8
        /*0028*/ 	.dword	mrg32k3aM2SubSeq
	.align		8
        /*0030*/ 	.dword	mrg32k3aM1Seq
	.align		8
        /*0038*/ 	.dword	mrg32k3aM2Seq


//--------------------- .nv.constant3             --------------------------
	.section	.nv.constant3,"a",@progbits
	.align	8
.nv.constant3:
	.type		__cr_lgamma_table,@object
	.size		__cr_lgamma_table,(.L_8 - __cr_lgamma_table)
__cr_lgamma_table:
        /*0000*/ 	.byte	0x00, 0x00, 0x00, 0x00, 0x00, 0x00, 0x00, 0x00, 0x00, 0x00, 0x00, 0x00, 0x00, 0x00, 0x00, 0x00
        /*0010*/ 	.byte	0xef, 0x39, 0xfa, 0xfe, 0x42, 0x2e, 0xe6, 0x3f, 0x02, 0x20, 0x2a, 0xfa, 0x0b, 0xab, 0xfc, 0x3f
        /*0020*/ 	.byte	0xf9, 0x2c, 0x92, 0x7c, 0xa7, 0x6c, 0x09, 0x40, 0xc9, 0x79, 0x44, 0x3c, 0x64, 0x26, 0x13, 0x40
        /*0030*/ 	.byte	0xca, 0x01, 0xcf, 0x3a, 0x27, 0x51, 0x1a, 0x40, 0x30, 0xcc, 0x2d, 0xf3, 0xe1, 0x0c, 0x21, 0x40
        /*0040*/ 	.byte	0x0d, 0xb7, 0xfc, 0x82, 0x8e, 0x35, 0x25, 0x40
.L_8:


//--------------------- .nv.constant2._Z9call_PRNGfPfP24curandStatePhilox4_32_10 --------------------------
	.section	.nv.constant2._Z9call_PRNGfPfP24curandStatePhilox4_32_10,"a",@progbits
	.sectionflags	@""
	.align	4
.nv.constant2._Z9call_PRNGfPfP24curandStatePhilox4_32_10:
        /*0000*/ 	.byte	0xf0, 0x01, 0x00, 0x00, 0x10, 0x02, 0x00, 0x00, 0xd0, 0x01, 0x00, 0x00, 0x00, 0x09, 0x00, 0x00
        /*0010*/ 	.byte	0x20, 0x09, 0x00, 0x00, 0xe0, 0x08, 0x00, 0x00


//--------------------- .text._Z10RK_stage_2iPfS_S_S_S_S_ --------------------------
	.section	.text._Z10RK_stage_2iPfS_S_S_S_S_,"ax",@progbits
	.align	128
        .global         _Z10RK_stage_2iPfS_S_S_S_S_
        .type           _Z10RK_stage_2iPfS_S_S_S_S_,@function
        .size           _Z10RK_stage_2iPfS_S_S_S_S_,(.L_x_99 - _Z10RK_stage_2iPfS_S_S_S_S_)
        .other          _Z10RK_stage_2iPfS_S_S_S_S_,@"STO_CUDA_ENTRY STV_DEFAULT"
_Z10RK_stage_2iPfS_S_S_S_S_:
.text._Z10RK_stage_2iPfS_S_S_S_S_:
[----:B------:R-:W-:Y:S01]  /*0000*/  LDC R1, c[0x0][0x37c] ;  /* 0x0000df00ff017b82 */ /* 0x000fe20000000800 */
[----:B------:R-:W0:Y:S07]  /*0010*/  S2R R3, SR_TID.X ;  /* 0x0000000000037919 */ /* 0x000e2e0000002100 */
[----:B------:R-:W0:Y:S01]  /*0020*/  S2UR UR4, SR_CTAID.X ;  /* 0x00000000000479c3 */ /* 0x000e220000002500 */
[----:B------:R-:W1:Y:S07]  /*0030*/  LDCU UR5, c[0x0][0x380] ;  /* 0x00007000ff0577ac */ /* 0x000e6e0008000800 */
[----:B------:R-:W0:Y:S02]  /*0040*/  LDC R0, c[0x0][0x360] ;  /* 0x0000d800ff007b82 */ /* 0x000e240000000800 */
[----:B0-----:R-:W-:-:S05]  /*0050*/  IMAD R0, R0, UR4, R3 ;  /* 0x0000000400007c24 */ /* 0x001fca000f8e0203 */
[----:B-1----:R-:W-:-:S13]  /*0060*/  ISETP.GE.AND P0, PT, R0, UR5, PT ;  /* 0x0000000500007c0c */ /* 0x002fda000bf06270 */
[----:B------:R-:W-:Y:S05]  /*0070*/  @P0 EXIT ;  /* 0x000000000000094d */ /* 0x000fea0003800000 */
[----:B------:R-:W0:Y:S01]  /*0080*/  LDC.64 R8, c[0x0][0x3a0] ;  /* 0x0000e800ff087b82 */ /* 0x000e220000000a00 */
[----:B------:R-:W1:Y:S01]  /*0090*/  LDCU.64 UR4, c[0x0][0x358] ;  /* 0x00006b00ff0477ac */ /* 0x000e620008000a00 */
[----:B------:R-:W-:-:S06]  /*00a0*/  LEA R11, R0, R0, 0x1 ;  /* 0x00000000000b7211 */ /* 0x000fcc00078e08ff */
[----:B------:R-:W2:Y:S08]  /*00b0*/  LDC.64 R6, c[0x0][0x3a8] ;  /* 0x0000ea00ff067b82 */ /* 0x000eb00000000a00 */
[----:B------:R-:W3:Y:S08]  /*00c0*/  LDC.64 R2, c[0x0][0x388] ;  /* 0x0000e200ff027b82 */ /* 0x000ef00000000a00 */
[----:B------:R-:W4:Y:S01]  /*00d0*/  LDC.64 R4, c[0x0][0x3b0] ;  /* 0x0000ec00ff047b82 */ /* 0x000f220000000a00 */
[----:B0-----:R-:W-:-:S05]  /*00e0*/  IMAD.WIDE R8, R11, 0x4, R8 ;  /* 0x000000040b087825 */ /* 0x001fca00078e0208 */
[----:B-1----:R-:W5:Y:S01]  /*00f0*/  LDG.E R10, desc[UR4][R8.64] ;  /* 0x00000004080a7981 */ /* 0x002f62000c1e1900 */
[----:B--2---:R-:W-:-:S05]  /*0100*/  IMAD.WIDE R6, R11, 0x4, R6 ;  /* 0x000000040b067825 */ /* 0x004fca00078e0206 */
[----:B------:R-:W5:Y:S01]  /*0110*/  LDG.E R13, desc[UR4][R6.64] ;  /* 0x00000004060d7981 */ /* 0x000f62000c1e1900 */
[----:B---3--:R-:W-:-:S05]  /*0120*/  IMAD.WIDE R2, R11, 0x4, R2 ;  /* 0x000000040b027825 */ /* 0x008fca00078e0202 */
[----:B------:R-:W2:Y:S01]  /*0130*/  LDG.E R0, desc[UR4][R2.64] ;  /* 0x0000000402007981 */ /* 0x000ea2000c1e1900 */
[----:B----4-:R-:W-:-:S03]  /*0140*/  IMAD.WIDE R4, R11, 0x4, R4 ;  /* 0x000000040b047825 */ /* 0x010fc600078e0204 */
[----:B------:R-:W3:Y:S04]  /*0150*/  LDG.E R18, desc[UR4][R2.64+0x4] ;  /* 0x0000040402127981 */ /* 0x000ee8000c1e1900 */
[----:B------:R-:W4:Y:S04]  /*0160*/  LDG.E R17, desc[UR4][R4.64] ;  /* 0x0000000404117981 */ /* 0x000f28000c1e1900 */
[----:B------:R-:W3:Y:S01]  /*0170*/  LDG.E R19, desc[UR4][R2.64+0x8] ;  /* 0x0000080402137981 */ /* 0x000ee2000c1e1900 */
[----:B-----5:R-:W-:-:S04]  /*0180*/  FADD R16, R10, R13 ;  /* 0x0000000d0a107221 */ /* 0x020fc80000000000 */
[----:B------:R-:W0:Y:S08]  /*0190*/  F2F.F64.F32 R12, R16 ;  /* 0x00000010000c7310 */ /* 0x000e300000201800 */
[----:B--2---:R-:W1:Y:S01]  /*01a0*/  F2F.F64.F32 R10, R0 ;  /* 0x00000000000a7310 */ /* 0x004e620000201800 */
[----:B0-----:R-:W-:-:S07]  /*01b0*/  DMUL R12, R12, 0.5 ;  /* 0x3fe000000c0c7828 */ /* 0x001fce0000000000 */
[----:B----4-:R-:W0:Y:S01]  /*01c0*/  F2F.F64.F32 R14, R17 ;  /* 0x00000011000e7310 */ /* 0x010e220000201800 */
[----:B-1----:R-:W-:-:S08]  /*01d0*/  DFMA R10, R12, 0.00048828125, R10 ;  /* 0x3f4000000c0a782b */ /* 0x002fd0000000000a */
[----:B0-----:R-:W-:-:S10]  /*01e0*/  DADD R10, R10, R14 ;  /* 0x000000000a0a7229 */ /* 0x001fd4000000000e */
[----:B------:R-:W0:Y:S02]  /*01f0*/  F2F.F32.F64 R11, R10 ;  /* 0x0000000a000b7310 */ /* 0x000e240000301000 */
[----:B0-----:R0:W-:Y:S04]  /*0200*/  STG.E desc[UR4][R2.64], R11 ;  /* 0x0000000b02007986 */ /* 0x0011e8000c101904 */
[----:B------:R-:W2:Y:S04]  /*0210*/  LDG.E R12, desc[UR4][R8.64+0x4] ;  /* 0x00000404080c7981 */ /* 0x000ea8000c1e1900 */
[----:B------:R-:W2:Y:S04]  /*0220*/  LDG.E R13, desc[UR4][R6.64+0x4] ;  /* 0x00000404060d7981 */ /* 0x000ea8000c1e1900 */
[----:B------:R-:W4:Y:S01]  /*0230*/  LDG.E R16, desc[UR4][R4.64+0x4] ;  /* 0x0000040404107981 */ /* 0x000f22000c1e1900 */
[----:B--2---:R-:W-:-:S04]  /*0240*/  FADD R0, R12, R13 ;  /* 0x0000000d0c007221 */ /* 0x004fc80000000000 */
[----:B------:R-:W1:Y:S08]  /*0250*/  F2F.F64.F32 R14, R0 ;  /* 0x00000000000e7310 */ /* 0x000e700000201800 */
[----:B---3--:R-:W2:Y:S01]  /*0260*/  F2F.F64.F32 R12, R18 ;  /* 0x00000012000c7310 */ /* 0x008ea20000201800 */
[----:B-1----:R-:W-:-:S07]  /*0270*/  DMUL R14, R14, 0.5 ;  /* 0x3fe000000e0e7828 */ /* 0x002fce0000000000 */
[----:B----4-:R-:W1:Y:S01]  /*0280*/  F2F.F64.F32 R16, R16 ;  /* 0x0000001000107310 */ /* 0x010e620000201800 */
[----:B--2---:R-:W-:-:S08]  /*0290*/  DFMA R12, R14, 0.00048828125, R12 ;  /* 0x3f4000000e0c782b */ /* 0x004fd0000000000c */
[----:B-1----:R-:W-:-:S10]  /*02a0*/  DADD R12, R12, R16 ;  /* 0x000000000c0c7229 */ /* 0x002fd40000000010 */
[----:B------:R-:W1:Y:S02]  /*02b0*/  F2F.F32.F64 R13, R12 ;  /* 0x0000000c000d7310 */ /* 0x000e640000301000 */
[----:B-1----:R-:W-:Y:S04]  /*02c0*/  STG.E desc[UR4][R2.64+0x4], R13 ;  /* 0x0000040d02007986 */ /* 0x002fe8000c101904 */
[----:B------:R-:W2:Y:S04]  /*02d0*/  LDG.E R8, desc[UR4][R8.64+0x8] ;  /* 0x0000080408087981 */ /* 0x000ea8000c1e1900 */
[----:B------:R-:W2:Y:S04]  /*02e0*/  LDG.E R7, desc[UR4][R6.64+0x8] ;  /* 0x0000080406077981 */ /* 0x000ea8000c1e1900 */
[----:B------:R-:W3:Y:S01]  /*02f0*/  LDG.E R17, desc[UR4][R4.64+0x8] ;  /* 0x0000080404117981 */ /* 0x000ee2000c1e1900 */
[----:B0-----:R-:W-:Y:S01]  /*0300*/  F2F.F64.F32 R10, R19 ;  /* 0x00000013000a7310 */ /* 0x001fe20000201800 */
[----:B--2---:R-:W-:-:S07]  /*0310*/  FADD R0, R8, R7 ;  /* 0x0000000708007221 */ /* 0x004fce0000000000 */
[----:B------:R-:W0:Y:S08]  /*0320*/  F2F.F64.F32 R14, R0 ;  /* 0x00000000000e7310 */ /* 0x000e300000201800 */
[----:B---3--:R-:W1:Y:S01]  /*0330*/  F2F.F64.F32 R16, R17 ;  /* 0x0000001100107310 */ /* 0x008e620000201800 */
[----:B0-----:R-:W-:-:S08]  /*0340*/  DMUL R14, R14, 0.5 ;  /* 0x3fe000000e0e7828 */ /* 0x001fd00000000000 */
[----:B------:R-:W-:-:S08]  /*0350*/  DFMA R10, R14, 0.00048828125, R10 ;  /* 0x3f4000000e0a782b */ /* 0x000fd0000000000a */
[----:B-1----:R-:W-:-:S10]  /*0360*/  DADD R10, R10, R16 ;  /* 0x000000000a0a7229 */ /* 0x002fd40000000010 */
[----:B------:R-:W0:Y:S02]  /*0370*/  F2F.F32.F64 R11, R10 ;  /* 0x0000000a000b7310 */ /* 0x000e240000301000 */
[----:B0-----:R-:W-:Y:S01]  /*0380*/  STG.E desc[UR4][R2.64+0x8], R11 ;  /* 0x0000080b02007986 */ /* 0x001fe2000c101904 */
[----:B------:R-:W-:Y:S05]  /*0390*/  EXIT ;  /* 0x000000000000794d */ /* 0x000fea0003800000 */
.L_x_0:
[----:B------:R-:W-:-:S00]  /*03a0*/  BRA `(.L_x_0) ;  /* 0xfffffffc00fc7947 */ /* 0x000fc0000383ffff */
[----:B------:R-:W-:-:S00]  /*03b0*/  NOP ;  /* 0x0000000000007918 */ /* 0x000fc00000000000 */
        /* <DEDUP_REMOVED lines=12> */
.L_x_99:


//--------------------- .text._Z10RK_stage_1iPfS_S_S_S_S_ --------------------------
	.section	.text._Z10RK_stage_1iPfS_S_S_S_S_,"ax",@progbits
	.align	128
        .global         _Z10RK_stage_1iPfS_S_S_S_S_
        .type           _Z10RK_stage_1iPfS_S_S_S_S_,@function
        .size           _Z10RK_stage_1iPfS_S_S_S_S_,(.L_x_100 - _Z10RK_stage_1iPfS_S_S_S_S_)
        .other          _Z10RK_stage_1iPfS_S_S_S_S_,@"STO_CUDA_ENTRY STV_DEFAULT"
_Z10RK_stage_1iPfS_S_S_S_S_:
.text._Z10RK_stage_1iPfS_S_S_S_S_:
        /* <DEDUP_REMOVED lines=12> */
[----:B------:R-:W3:Y:S01]  /*00c0*/  LDC.64 R6, c[0x0][0x3b0] ;  /* 0x0000ec00ff067b82 */ /* 0x000ee20000000a00 */
[----:B0-----:R-:W-:-:S07]  /*00d0*/  IMAD.WIDE R2, R17, 0x4, R2 ;  /* 0x0000000411027825 */ /* 0x001fce00078e0202 */
[----:B------:R-:W0:Y:S01]  /*00e0*/  LDC.64 R14, c[0x0][0x388] ;  /* 0x0000e200ff0e7b82 */ /* 0x000e220000000a00 */
[----:B-1----:R-:W4:Y:S01]  /*00f0*/  LDG.E R0, desc[UR4][R2.64] ;  /* 0x0000000402007981 */ /* 0x002f22000c1e1900 */
[----:B--2---:R-:W-:-:S05]  /*0100*/  IMAD.WIDE R4, R17, 0x4, R4 ;  /* 0x0000000411047825 */ /* 0x004fca00078e0204 */
[----:B------:R-:W2:Y:S01]  /*0110*/  LDG.E R10, desc[UR4][R4.64] ;  /* 0x00000004040a7981 */ /* 0x000ea2000c1e1900 */
[----:B---3--:R-:W-:-:S05]  /*0120*/  IMAD.WIDE R6, R17, 0x4, R6 ;  /* 0x0000000411067825 */ /* 0x008fca00078e0206 */
[----:B------:R-:W3:Y:S01]  /*0130*/  LDG.E R16, desc[UR4][R6.64] ;  /* 0x0000000406107981 */ /* 0x000ee2000c1e1900 */
[----:B----4-:R-:W-:Y:S08]  /*0140*/  F2F.F64.F32 R8, R0 ;  /* 0x0000000000087310 */ /* 0x010ff00000201800 */
[----:B--2---:R-:W1:Y:S08]  /*0150*/  F2F.F64.F32 R10, R10 ;  /* 0x0000000a000a7310 */ /* 0x004e700000201800 */
[----:B---3--:R-:W2:Y:S01]  /*0160*/  F2F.F64.F32 R12, R16 ;  /* 0x00000010000c7310 */ /* 0x008ea20000201800 */
[----:B-1----:R-:W-:-:S08]  /*0170*/  DFMA R8, R10, 0.00048828125, R8 ;  /* 0x3f4000000a08782b */ /* 0x002fd00000000008 */
[----:B--2---:R-:W-:-:S10]  /*0180*/  DADD R12, R8, R12 ;  /* 0x00000000080c7229 */ /* 0x004fd4000000000c */
[----:B------:R-:W1:Y:S01]  /*0190*/  F2F.F32.F64 R13, R12 ;  /* 0x0000000c000d7310 */ /* 0x000e620000301000 */
[----:B0-----:R-:W-:-:S05]  /*01a0*/  IMAD.WIDE R8, R17, 0x4, R14 ;  /* 0x0000000411087825 */ /* 0x001fca00078e020e */
[----:B-1----:R0:W-:Y:S04]  /*01b0*/  STG.E desc[UR4][R8.64], R13 ;  /* 0x0000000d08007986 */ /* 0x0021e8000c101904 */
[----:B------:R-:W2:Y:S04]  /*01c0*/  LDG.E R18, desc[UR4][R2.64+0x4] ;  /* 0x0000040402127981 */ /* 0x000ea8000c1e1900 */
[----:B------:R-:W3:Y:S04]  /*01d0*/  LDG.E R19, desc[UR4][R4.64+0x4] ;  /* 0x0000040404137981 */ /* 0x000ee8000c1e1900 */
[----:B------:R-:W4:Y:S01]  /*01e0*/  LDG.E R0, desc[UR4][R6.64+0x4] ;  /* 0x0000040406007981 */ /* 0x000f22000c1e1900 */
[----:B--2---:R-:W-:Y:S08]  /*01f0*/  F2F.F64.F32 R10, R18 ;  /* 0x00000012000a7310 */ /* 0x004ff00000201800 */
[----:B---3--:R-:W1:Y:S08]  /*0200*/  F2F.F64.F32 R14, R19 ;  /* 0x00000013000e7310 */ /* 0x008e700000201800 */
[----:B----4-:R-:W2:Y:S01]  /*0210*/  F2F.F64.F32 R16, R0 ;  /* 0x0000000000107310 */ /* 0x010ea20000201800 */
[----:B-1----:R-:W-:-:S08]  /*0220*/  DFMA R10, R14, 0.00048828125, R10 ;  /* 0x3f4000000e0a782b */ /* 0x002fd0000000000a */
[----:B--2---:R-:W-:-:S10]  /*0230*/  DADD R10, R10, R16 ;  /* 0x000000000a0a7229 */ /* 0x004fd40000000010 */
[----:B------:R-:W1:Y:S02]  /*0240*/  F2F.F32.F64 R11, R10 ;  /* 0x0000000a000b7310 */ /* 0x000e640000301000 */
[----:B-1----:R-:W-:Y:S04]  /*0250*/  STG.E desc[UR4][R8.64+0x4], R11 ;  /* 0x0000040b08007986 */ /* 0x002fe8000c101904 */
[----:B------:R-:W0:Y:S04]  /*0260*/  LDG.E R20, desc[UR4][R2.64+0x8] ;  /* 0x0000080402147981 */ /* 0x000e28000c1e1900 */
[----:B------:R-:W2:Y:S04]  /*0270*/  LDG.E R14, desc[UR4][R4.64+0x8] ;  /* 0x00000804040e7981 */ /* 0x000ea8000c1e1900 */
[----:B------:R-:W3:Y:S01]  /*0280*/  LDG.E R16, desc[UR4][R6.64+0x8] ;  /* 0x0000080406107981 */ /* 0x000ee2000c1e1900 */
[----:B0-----:R-:W-:Y:S08]  /*0290*/  F2F.F64.F32 R12, R20 ;  /* 0x00000014000c7310 */ /* 0x001ff00000201800 */
[----:B--2---:R-:W0:Y:S08]  /*02a0*/  F2F.F64.F32 R14, R14 ;  /* 0x0000000e000e7310 */ /* 0x004e300000201800 */
[----:B---3--:R-:W1:Y:S01]  /*02b0*/  F2F.F64.F32 R16, R16 ;  /* 0x0000001000107310 */ /* 0x008e620000201800 */
[----:B0-----:R-:W-:-:S08]  /*02c0*/  DFMA R12, R14, 0.00048828125, R12 ;  /* 0x3f4000000e0c782b */ /* 0x001fd0000000000c */
[----:B-1----:R-:W-:-:S10]  /*02d0*/  DADD R12, R12, R16 ;  /* 0x000000000c0c7229 */ /* 0x002fd40000000010 */
[----:B------:R-:W0:Y:S02]  /*02e0*/  F2F.F32.F64 R13, R12 ;  /* 0x0000000c000d7310 */ /* 0x000e240000301000 */
[----:B0-----:R-:W-:Y:S01]  /*02f0*/  STG.E desc[UR4][R8.64+0x8], R13 ;  /* 0x0000080d08007986 */ /* 0x001fe2000c101904 */
[----:B------:R-:W-:Y:S05]  /*0300*/  EXIT ;  /* 0x000000000000794d */ /* 0x000fea0003800000 */
.L_x_1:
        /* <DEDUP_REMOVED lines=15> */
.L_x_100:


//--------------------- .text._Z14calc_exclvol_fiPfS_ --------------------------
	.section	.text._Z14calc_exclvol_fiPfS_,"ax",@progbits
	.align	128
        .global         _Z14calc_exclvol_fiPfS_
        .type           _Z14calc_exclvol_fiPfS_,@function
        .size           _Z14calc_exclvol_fiPfS_,(.L_x_95 - _Z14calc_exclvol_fiPfS_)
        .other          _Z14calc_exclvol_fiPfS_,@"STO_CUDA_ENTRY STV_DEFAULT"
_Z14calc_exclvol_fiPfS_:
.text._Z14calc_exclvol_fiPfS_:
        /* <DEDUP_REMOVED lines=8> */
[----:B------:R-:W-:Y:S01]  /*0080*/  ISETP.GE.AND P0, PT, R32, 0x2, PT ;  /* 0x000000022000780c */ /* 0x000fe20003f06270 */
[----:B------:R-:W0:Y:S01]  /*0090*/  LDCU.64 UR6, c[0x0][0x358] ;  /* 0x00006b00ff0677ac */ /* 0x000e220008000a00 */
[----:B------:R-:W-:Y:S01]  /*00a0*/  BSSY.RECONVERGENT B0, `(.L_x_2) ;  /* 0x00000a7000007945 */ /* 0x000fe20003800200 */
[----:B------:R-:W-:-:S10]  /*00b0*/  UMOV UR4, URZ ;  /* 0x000000ff00047c82 */ /* 0x000fd40008000000 */
[----:B------:R-:W-:Y:S05]  /*00c0*/  @!P0 BRA `(.L_x_3) ;  /* 0x0000000800908947 */ /* 0x000fea0003800000 */
[----:B------:R-:W-:Y:S01]  /*00d0*/  HFMA2 R12, -RZ, RZ, 85.3125, 85.3125 ;  /* 0x55555555ff0c7431 */ /* 0x000fe200000001ff */
[----:B------:R-:W-:Y:S01]  /*00e0*/  BSSY.RECONVERGENT B1, `(.L_x_4) ;  /* 0x0000007000017945 */ /* 0x000fe20003800200 */
[C---:B------:R-:W-:Y:S01]  /*00f0*/  VIADD R33, R32.reuse, 0xfffffffe ;  /* 0xfffffffe20217836 */ /* 0x040fe20000000000 */
[----:B------:R-:W-:Y:S01]  /*0100*/  MOV R10, 0x150 ;  /* 0x00000150000a7802 */ /* 0x000fe20000000f00 */
[----:B------:R-:W-:Y:S02]  /*0110*/  IMAD R28, R32, 0x3, RZ ;  /* 0x00000003201c7824 */ /* 0x000fe400078e02ff */
[----:B------:R-:W-:Y:S02]  /*0120*/  IMAD.MOV.U32 R13, RZ, RZ, 0x40000000 ;  /* 0x40000000ff0d7424 */ /* 0x000fe400078e00ff */
[----:B------:R-:W-:-:S07]  /*0130*/  IMAD.MOV.U32 R11, RZ, RZ, 0x3fc55555 ;  /* 0x3fc55555ff0b7424 */ /* 0x000fce00078e00ff */
[----:B0-----:R-:W-:Y:S05]  /*0140*/  CALL.REL.NOINC `($_Z14calc_exclvol_fiPfS_$__internal_accurate_pow) ;  /* 0x0000001800d87944 */ /* 0x001fea0003c00000 */
[----:B------:R-:W-:Y:S05]  /*0150*/  BSYNC.RECONVERGENT B1 ;  /* 0x0000000000017941 */ /* 0x000fea0003800200 */
.L_x_4:
[----:B------:R-:W0:Y:S01]  /*0160*/  LDC.64 R26, c[0x0][0x388] ;  /* 0x0000e200ff1a7b82 */ /* 0x000e220000000a00 */
[----:B------:R-:W-:-:S07]  /*0170*/  DMUL R20, R4, 1.5 ;  /* 0x3ff8000004147828 */ /* 0x000fce0000000000 */
[----:B------:R-:W1:Y:S01]  /*0180*/  LDC.64 R2, c[0x0][0x390] ;  /* 0x0000e400ff027b82 */ /* 0x000e620000000a00 */
[----:B------:R-:W-:-:S07]  /*0190*/  DMUL R24, R4, R20 ;  /* 0x0000001404187228 */ /* 0x000fce0000000000 */
[----:B------:R-:W2:Y:S01]  /*01a0*/  LDC.64 R22, c[0x0][0x388] ;  /* 0x0000e200ff167b82 */ /* 0x000ea20000000a00 */
[----:B------:R-:W-:Y:S01]  /*01b0*/  DMUL R24, R24, 1.5 ;  /* 0x3ff8000018187828 */ /* 0x000fe20000000000 */
[----:B0-----:R-:W-:-:S04]  /*01c0*/  IMAD.WIDE.U32 R26, R28, 0x4, R26 ;  /* 0x000000041c1a7825 */ /* 0x001fc800078e001a */
[----:B-1----:R-:W-:-:S07]  /*01d0*/  IMAD.WIDE.U32 R28, R28, 0x4, R2 ;  /* 0x000000041c1c7825 */ /* 0x002fce00078e0002 */
.L_x_19:
[----:B------:R-:W-:Y:S01]  /*01e0*/  IMAD R31, R33, 0x3, RZ ;  /* 0x00000003211f7824 */ /* 0x000fe200078e02ff */
[----:B------:R-:W3:Y:S03]  /*01f0*/  LDG.E R0, desc[UR6][R26.64] ;  /* 0x000000061a007981 */ /* 0x000ee6000c1e1900 */
[----:B--2---:R-:W-:Y:S01]  /*0200*/  IMAD.WIDE.U32 R30, R31, 0x4, R22 ;  /* 0x000000041f1e7825 */ /* 0x004fe200078e0016 */
[----:B------:R-:W2:Y:S04]  /*0210*/  LDG.E R2, desc[UR6][R26.64+0x4] ;  /* 0x000004061a027981 */ /* 0x000ea8000c1e1900 */
[----:B0-----:R-:W3:Y:S04]  /*0220*/  LDG.E R3, desc[UR6][R30.64] ;  /* 0x000000061e037981 */ /* 0x001ee8000c1e1900 */
[----:B------:R-:W2:Y:S04]  /*0230*/  LDG.E R5, desc[UR6][R30.64+0x4] ;  /* 0x000004061e057981 */ /* 0x000ea8000c1e1900 */
[----:B------:R-:W4:Y:S04]  /*0240*/  LDG.E R4, desc[UR6][R26.64+0x8] ;  /* 0x000008061a047981 */ /* 0x000f28000c1e1900 */
[----:B------:R-:W4:Y:S01]  /*0250*/  LDG.E R7, desc[UR6][R30.64+0x8] ;  /* 0x000008061e077981 */ /* 0x000f22000c1e1900 */
[----:B------:R-:W-:Y:S01]  /*0260*/  BSSY.RECONVERGENT B1, `(.L_x_5) ;  /* 0x0000087000017945 */ /* 0x000fe20003800200 */
[----:B---3--:R-:W-:Y:S01]  /*0270*/  FADD R0, R0, -R3 ;  /* 0x8000000300007221 */ /* 0x008fe20000000000 */
[----:B--2---:R-:W-:-:S03]  /*0280*/  FADD R5, R2, -R5 ;  /* 0x8000000502057221 */ /* 0x004fc60000000000 */
[----:B------:R-:W-:-:S04]  /*0290*/  FFMA R2, R0, R0, RZ ;  /* 0x0000000000027223 */ /* 0x000fc800000000ff */
[----:B------:R-:W-:Y:S01]  /*02a0*/  FFMA R2, R5, R5, R2 ;  /* 0x0000000505027223 */ /* 0x000fe20000000002 */
[----:B----4-:R-:W-:-:S04]  /*02b0*/  FADD R7, R4, -R7 ;  /* 0x8000000704077221 */ /* 0x010fc80000000000 */
[----:B------:R-:W-:-:S04]  /*02c0*/  FFMA R3, R7, R7, R2 ;  /* 0x0000000707037223 */ /* 0x000fc80000000002 */
[----:B------:R-:W0:Y:S02]  /*02d0*/  F2F.F64.F32 R4, R3 ;  /* 0x0000000300047310 */ /* 0x000e240000201800 */
[----:B0-----:R-:W-:-:S14]  /*02e0*/  DSETP.GT.AND P0, PT, R24, R4, PT ;  /* 0x000000041800722a */ /* 0x001fdc0003f04000 */
[----:B------:R-:W-:Y:S05]  /*02f0*/  @!P0 BRA `(.L_x_6) ;  /* 0x0000000400508947 */ /* 0x000fea0003800000 */
[----:B------:R-:W-:Y:S01]  /*0300*/  BSSY.RECONVERGENT B2, `(.L_x_7) ;  /* 0x0000006000027945 */ /* 0x000fe20003800200 */
[----:B------:R-:W-:Y:S01]  /*0310*/  IMAD.MOV.U32 R13, RZ, RZ, 0x3ff80000 ;  /* 0x3ff80000ff0d7424 */ /* 0x000fe200078e00ff */
[----:B------:R-:W-:Y:S01]  /*0320*/  MOV R12, RZ ;  /* 0x000000ff000c7202 */ /* 0x000fe20000000f00 */
[----:B------:R-:W-:Y:S01]  /*0330*/  IMAD.MOV.U32 R11, RZ, RZ, 0x40280000 ;  /* 0x40280000ff0b7424 */ /* 0x000fe200078e00ff */
[----:B------:R-:W-:-:S07]  /*0340*/  MOV R10, 0x360 ;  /* 0x00000360000a7802 */ /* 0x000fce0000000f00 */
[----:B------:R-:W-:Y:S05]  /*0350*/  CALL.REL.NOINC `($_Z14calc_exclvol_fiPfS_$__internal_accurate_pow) ;  /* 0x0000001800547944 */ /* 0x000fea0003c00000 */
[----:B------:R-:W-:Y:S05]  /*0360*/  BSYNC.RECONVERGENT B2 ;  /* 0x0000000000027941 */ /* 0x000fea0003800200 */
.L_x_7:
[C---:B------:R-:W-:Y:S01]  /*0370*/  FMUL R2, R3.reuse, R3 ;  /* 0x0000000303027220 */ /* 0x040fe20000400000 */
[----:B------:R-:W-:Y:S01]  /*0380*/  DMUL R14, R4, 12 ;  /* 0x40280000040e7828 */ /* 0x000fe20000000000 */
[----:B------:R-:W-:Y:S02]  /*0390*/  BSSY.RECONVERGENT B2, `(.L_x_8) ;  /* 0x0000019000027945 */ /* 0x000fe40003800200 */
[----:B------:R-:W-:-:S04]  /*03a0*/  FMUL R2, R3, R2 ;  /* 0x0000000203027220 */ /* 0x000fc80000400000 */
[----:B------:R-:W-:-:S03]  /*03b0*/  FMUL R34, R3, R2 ;  /* 0x0000000203227220 */ /* 0x000fc60000400000 */
[----:B------:R-:W-:Y:S01]  /*03c0*/  FSETP.GEU.AND P1, PT, |R15|, 6.5827683646048100446e-37, PT ;  /* 0x036000000f00780b */ /* 0x000fe20003f2e200 */
[----:B------:R-:W-:-:S04]  /*03d0*/  FMUL R2, R3, R34 ;  /* 0x0000002203027220 */ /* 0x000fc80000400000 */
[----:B------:R-:W-:-:S04]  /*03e0*/  FMUL R2, R3, R2 ;  /* 0x0000000203027220 */ /* 0x000fc80000400000 */
[----:B------:R-:W-:Y:S01]  /*03f0*/  FMUL R12, R3, R2 ;  /* 0x00000002030c7220 */ /* 0x000fe20000400000 */
[----:B------:R-:W-:-:S05]  /*0400*/  IMAD.MOV.U32 R2, RZ, RZ, 0x1 ;  /* 0x00000001ff027424 */ /* 0x000fca00078e00ff */
[----:B------:R-:W0:Y:S08]  /*0410*/  F2F.F64.F32 R12, R12 ;  /* 0x0000000c000c7310 */ /* 0x000e300000201800 */
[----:B0-----:R-:W0:Y:S02]  /*0420*/  MUFU.RCP64H R3, R13 ;  /* 0x0000000d00037308 */ /* 0x001e240000001800 */
[----:B0-----:R-:W-:-:S08]  /*0430*/  DFMA R6, -R12, R2, 1 ;  /* 0x3ff000000c06742b */ /* 0x001fd00000000102 */
[----:B------:R-:W-:-:S08]  /*0440*/  DFMA R6, R6, R6, R6 ;  /* 0x000000060606722b */ /* 0x000fd00000000006 */
[----:B------:R-:W-:-:S08]  /*0450*/  DFMA R6, R2, R6, R2 ;  /* 0x000000060206722b */ /* 0x000fd00000000002 */
[----:B------:R-:W-:-:S08]  /*0460*/  DFMA R2, -R12, R6, 1 ;  /* 0x3ff000000c02742b */ /* 0x000fd00000000106 */
[----:B------:R-:W-:-:S08]  /*0470*/  DFMA R2, R6, R2, R6 ;  /* 0x000000020602722b */ /* 0x000fd00000000006 */
[----:B------:R-:W-:-:S08]  /*0480*/  DMUL R4, R14, R2 ;  /* 0x000000020e047228 */ /* 0x000fd00000000000 */
[----:B------:R-:W-:-:S08]  /*0490*/  DFMA R6, -R12, R4, R14 ;  /* 0x000000040c06722b */ /* 0x000fd0000000010e */
[----:B------:R-:W-:-:S10]  /*04a0*/  DFMA R2, R2, R6, R4 ;  /* 0x000000060202722b */ /* 0x000fd40000000004 */
[----:B------:R-:W-:-:S05]  /*04b0*/  FFMA R4, RZ, R13, R3 ;  /* 0x0000000dff047223 */ /* 0x000fca0000000003 */
[----:B------:R-:W-:-:S13]  /*04c0*/  FSETP.GT.AND P0, PT, |R4|, 1.469367938527859385e-39, PT ;  /* 0x001000000400780b */ /* 0x000fda0003f04200 */
[----:B------:R-:W-:Y:S05]  /*04d0*/  @P0 BRA P1, `(.L_x_9) ;  /* 0x0000000000100947 */ /* 0x000fea0000800000 */
[----:B------:R-:W-:-:S07]  /*04e0*/  MOV R4, 0x500 ;  /* 0x0000050000047802 */ /* 0x000fce0000000f00 */
[----:B------:R-:W-:Y:S05]  /*04f0*/  CALL.REL.NOINC `($__internal_0_$__cuda_sm20_div_rn_f64_full) ;  /* 0x00000010002c7944 */ /* 0x000fea0003c00000 */
[----:B------:R-:W-:Y:S01]  /*0500*/  MOV R2, R36 ;  /* 0x0000002400027202 */ /* 0x000fe20000000f00 */
[----:B------:R-:W-:-:S07]  /*0510*/  IMAD.MOV.U32 R3, RZ, RZ, R37 ;  /* 0x000000ffff037224 */ /* 0x000fce00078e0025 */
.L_x_9:
[----:B------:R-:W-:Y:S05]  /*0520*/  BSYNC.RECONVERGENT B2 ;  /* 0x0000000000027941 */ /* 0x000fea0003800200 */
.L_x_8:
[----:B------:R-:W-:Y:S01]  /*0530*/  HFMA2 R12, -RZ, RZ, 0, 0 ;  /* 0x00000000ff0c7431 */ /* 0x000fe200000001ff */
[----:B------:R-:W-:Y:S01]  /*0540*/  BSSY.RECONVERGENT B2, `(.L_x_10) ;  /* 0x0000005000027945 */ /* 0x000fe20003800200 */
[----:B------:R-:W-:Y:S01]  /*0550*/  IMAD.MOV.U32 R13, RZ, RZ, 0x3ff80000 ;  /* 0x3ff80000ff0d7424 */ /* 0x000fe200078e00ff */
[----:B------:R-:W-:Y:S01]  /*0560*/  MOV R10, 0x590 ;  /* 0x00000590000a7802 */ /* 0x000fe20000000f00 */
[----:B------:R-:W-:-:S07]  /*0570*/  IMAD.MOV.U32 R11, RZ, RZ, 0x40180000 ;  /* 0x40180000ff0b7424 */ /* 0x000fce00078e00ff */
[----:B------:R-:W-:Y:S05]  /*0580*/  CALL.REL.NOINC `($_Z14calc_exclvol_fiPfS_$__internal_accurate_pow) ;  /* 0x0000001400c87944 */ /* 0x000fea0003c00000 */
[----:B------:R-:W-:Y:S05]  /*0590*/  BSYNC.RECONVERGENT B2 ;  /* 0x0000000000027941 */ /* 0x000fea0003800200 */
.L_x_10:
[----:B------:R-:W0:Y:S01]  /*05a0*/  F2F.F64.F32 R12, R34 ;  /* 0x00000022000c7310 */ /* 0x000e220000201800 */
[----:B------:R-:W-:Y:S01]  /*05b0*/  IMAD.MOV.U32 R6, RZ, RZ, 0x1 ;  /* 0x00000001ff067424 */ /* 0x000fe200078e00ff */
[----:B------:R-:W-:Y:S01]  /*05c0*/  DMUL R14, R4, 6 ;  /* 0x40180000040e7828 */ /* 0x000fe20000000000 */
[----:B------:R-:W-:Y:S09]  /*05d0*/  BSSY.RECONVERGENT B2, `(.L_x_11) ;  /* 0x0000012000027945 */ /* 0x000ff20003800200 */
[----:B------:R-:W-:Y:S01]  /*05e0*/  FSETP.GEU.AND P1, PT, |R15|, 6.5827683646048100446e-37, PT ;  /* 0x036000000f00780b */ /* 0x000fe20003f2e200 */
        /* <DEDUP_REMOVED lines=16> */
.L_x_12:
[----:B------:R-:W-:Y:S05]  /*06f0*/  BSYNC.RECONVERGENT B2 ;  /* 0x0000000000027941 */ /* 0x000fea0003800200 */
.L_x_11:
[----:B------:R-:W2:Y:S01]  /*0700*/  LDG.E R7, desc[UR6][R28.64] ;  /* 0x000000061c077981 */ /* 0x000ea2000c1e1900 */
[----:B------:R-:W-:-:S03]  /*0710*/  DADD R2, -R4, R2 ;  /* 0x0000000004027229 */ /* 0x000fc60000000102 */
[----:B------:R-:W3:Y:S05]  /*0720*/  LDG.E R4, desc[UR6][R28.64+0x4] ;  /* 0x000004061c047981 */ /* 0x000eea000c1e1900 */
[----:B------:R-:W-:-:S10]  /*0730*/  DMUL R2, R2, 12 ;  /* 0x4028000002027828 */ /* 0x000fd40000000000 */
[----:B------:R0:W2:Y:S02]  /*0740*/  F2F.F32.F64 R3, R2 ;  /* 0x0000000200037310 */ /* 0x0000a40000301000 */
[----:B0-----:R-:W4:Y:S01]  /*0750*/  LDG.E R2, desc[UR6][R28.64+0x8] ;  /* 0x000008061c027981 */ /* 0x001f22000c1e1900 */
[----:B--2---:R-:W-:-:S05]  /*0760*/  FFMA R7, R0, R3, R7 ;  /* 0x0000000300077223 */ /* 0x004fca0000000007 */
[----:B------:R0:W-:Y:S04]  /*0770*/  STG.E desc[UR6][R28.64], R7 ;  /* 0x000000071c007986 */ /* 0x0001e8000c101906 */
[----:B------:R-:W2:Y:S04]  /*0780*/  LDG.E R0, desc[UR6][R26.64+0x4] ;  /* 0x000004061a007981 */ /* 0x000ea8000c1e1900 */
[----:B------:R-:W2:Y:S02]  /*0790*/  LDG.E R5, desc[UR6][R30.64+0x4] ;  /* 0x000004061e057981 */ /* 0x000ea4000c1e1900 */
[----:B--2---:R-:W-:-:S04]  /*07a0*/  FADD R0, R0, -R5 ;  /* 0x8000000500007221 */ /* 0x004fc80000000000 */
[----:B---3--:R-:W-:-:S05]  /*07b0*/  FFMA R5, R3, R0, R4 ;  /* 0x0000000003057223 */ /* 0x008fca0000000004 */
[----:B------:R0:W-:Y:S04]  /*07c0*/  STG.E desc[UR6][R28.64+0x4], R5 ;  /* 0x000004051c007986 */ /* 0x0001e8000c101906 */
[----:B------:R-:W2:Y:S04]  /*07d0*/  LDG.E R9, desc[UR6][R30.64+0x8] ;  /* 0x000008061e097981 */ /* 0x000ea8000c1e1900 */
[----:B------:R-:W2:Y:S02]  /*07e0*/  LDG.E R0, desc[UR6][R26.64+0x8] ;  /* 0x000008061a007981 */ /* 0x000ea4000c1e1900 */
[----:B--2---:R-:W-:-:S04]  /*07f0*/  FADD R0, R0, -R9 ;  /* 0x8000000900007221 */ /* 0x004fc80000000000 */
[----:B----4-:R-:W-:-:S05]  /*0800*/  FFMA R3, R3, R0, R2 ;  /* 0x0000000003037223 */ /* 0x010fca0000000002 */
[----:B------:R0:W-:Y:S01]  /*0810*/  STG.E desc[UR6][R28.64+0x8], R3 ;  /* 0x000008031c007986 */ /* 0x0001e2000c101906 */
[----:B------:R-:W-:Y:S01]  /*0820*/  IMAD.MOV.U32 R0, RZ, RZ, -0x1 ;  /* 0xffffffffff007424 */ /* 0x000fe200078e00ff */
[----:B------:R-:W-:Y:S06]  /*0830*/  BRA `(.L_x_13) ;  /* 0x0000000000a47947 */ /* 0x000fec0003800000 */
.L_x_6:
[----:B------:R-:W-:Y:S01]  /*0840*/  IADD3 R0, PT, PT, R3, -0xd000000, RZ ;  /* 0xf300000003007810 */ /* 0x000fe20007ffe0ff */
[----:B------:R0:W1:Y:S01]  /*0850*/  MUFU.RSQ R2, R3 ;  /* 0x0000000300027308 */ /* 0x0000620000001400 */
[----:B------:R-:W-:Y:S02]  /*0860*/  BSSY.RECONVERGENT B2, `(.L_x_14) ;  /* 0x000000a000027945 */ /* 0x000fe40003800200 */
[----:B------:R-:W-:-:S13]  /*0870*/  ISETP.GT.U32.AND P0, PT, R0, 0x727fffff, PT ;  /* 0x727fffff0000780c */ /* 0x000fda0003f04070 */
[----:B0-----:R-:W-:Y:S05]  /*0880*/  @!P0 BRA `(.L_x_15) ;  /* 0x00000000000c8947 */ /* 0x001fea0003800000 */
[----:B------:R-:W-:-:S07]  /*0890*/  MOV R6, 0x8b0 ;  /* 0x000008b000067802 */ /* 0x000fce0000000f00 */
[----:B-1----:R-:W-:Y:S05]  /*08a0*/  CALL.REL.NOINC `($__internal_1_$__cuda_sm20_sqrt_rn_f32_slowpath) ;  /* 0x0000001000a87944 */ /* 0x002fea0003c00000 */
[----:B------:R-:W-:Y:S05]  /*08b0*/  BRA `(.L_x_16) ;  /* 0x0000000000107947 */ /* 0x000fea0003800000 */
.L_x_15:
[----:B-1----:R-:W-:Y:S01]  /*08c0*/  FMUL.FTZ R0, R3, R2 ;  /* 0x0000000203007220 */ /* 0x002fe20000410000 */
[----:B------:R-:W-:-:S03]  /*08d0*/  FMUL.FTZ R2, R2, 0.5 ;  /* 0x3f00000002027820 */ /* 0x000fc60000410000 */
[----:B------:R-:W-:-:S04]  /*08e0*/  FFMA R3, -R0, R0, R3 ;  /* 0x0000000000037223 */ /* 0x000fc80000000103 */
[----:B------:R-:W-:-:S07]  /*08f0*/  FFMA R0, R3, R2, R0 ;  /* 0x0000000203007223 */ /* 0x000fce0000000000 */
.L_x_16:
[----:B------:R-:W-:Y:S05]  /*0900*/  BSYNC.RECONVERGENT B2 ;  /* 0x0000000000027941 */ /* 0x000fea0003800200 */
.L_x_14:
[----:B------:R-:W0:Y:S01]  /*0910*/  MUFU.RCP64H R5, 1.5 ;  /* 0x3ff8000000057908 */ /* 0x000e220000001800 */
[----:B------:R-:W-:Y:S01]  /*0920*/  IMAD.MOV.U32 R8, RZ, RZ, 0x0 ;  /* 0x00000000ff087424 */ /* 0x000fe200078e00ff */
[----:B------:R-:W-:Y:S01]  /*0930*/  MOV R4, 0x1 ;  /* 0x0000000100047802 */ /* 0x000fe20000000f00 */
[----:B------:R-:W-:Y:S01]  /*0940*/  IMAD.MOV.U32 R9, RZ, RZ, 0x3ff80000 ;  /* 0x3ff80000ff097424 */ /* 0x000fe200078e00ff */
[----:B------:R-:W-:Y:S05]  /*0950*/  BSSY.RECONVERGENT B2, `(.L_x_17) ;  /* 0x0000015000027945 */ /* 0x000fea0003800200 */
[----:B0-----:R-:W-:-:S08]  /*0960*/  DFMA R2, R4, -R8, 1 ;  /* 0x3ff000000402742b */ /* 0x001fd00000000808 */
[----:B------:R-:W-:Y:S02]  /*0970*/  DFMA R6, R2, R2, R2 ;  /* 0x000000020206722b */ /* 0x000fe40000000002 */
[----:B------:R-:W0:Y:S06]  /*0980*/  F2F.F64.F32 R2, R0 ;  /* 0x0000000000027310 */ /* 0x000e2c0000201800 */
[----:B------:R-:W-:-:S08]  /*0990*/  DFMA R6, R4, R6, R4 ;  /* 0x000000060406722b */ /* 0x000fd00000000004 */
[----:B------:R-:W-:Y:S02]  /*09a0*/  DFMA R4, R6, -R8, 1 ;  /* 0x3ff000000604742b */ /* 0x000fe40000000808 */
[----:B0-----:R-:W-:-:S06]  /*09b0*/  DADD R14, -R20, R2 ;  /* 0x00000000140e7229 */ /* 0x001fcc0000000102 */
[----:B------:R-:W-:-:S04]  /*09c0*/  DFMA R4, R6, R4, R6 ;  /* 0x000000040604722b */ /* 0x000fc80000000006 */
[----:B------:R-:W-:-:S04]  /*09d0*/  FSETP.GEU.AND P1, PT, |R15|, 6.5827683646048100446e-37, PT ;  /* 0x036000000f00780b */ /* 0x000fc80003f2e200 */
[----:B------:R-:W-:-:S08]  /*09e0*/  DMUL R2, R14, R4 ;  /* 0x000000040e027228 */ /* 0x000fd00000000000 */
[----:B------:R-:W-:-:S08]  /*09f0*/  DFMA R6, R2, -1.5, R14 ;  /* 0xbff800000206782b */ /* 0x000fd0000000000e */
[----:B------:R-:W-:-:S10]  /*0a00*/  DFMA R2, R4, R6, R2 ;  /* 0x000000060402722b */ /* 0x000fd40000000002 */
[----:B------:R-:W-:-:S05]  /*0a10*/  FFMA R4, RZ, 1.9375, R3 ;  /* 0x3ff80000ff047823 */ /* 0x000fca0000000003 */
[----:B------:R-:W-:-:S13]  /*0a20*/  FSETP.GT.AND P0, PT, |R4|, 1.469367938527859385e-39, PT ;  /* 0x001000000400780b */ /* 0x000fda0003f04200 */
[----:B------:R-:W-:Y:S05]  /*0a30*/  @P0 BRA P1, `(.L_x_18) ;  /* 0x0000000000180947 */ /* 0x000fea0000800000 */
[----:B------:R-:W-:Y:S01]  /*0a40*/  IMAD.MOV.U32 R12, RZ, RZ, RZ ;  /* 0x000000ffff0c7224 */ /* 0x000fe200078e00ff */
[----:B------:R-:W-:Y:S01]  /*0a50*/  MOV R4, 0xa80 ;  /* 0x00000a8000047802 */ /* 0x000fe20000000f00 */
[----:B------:R-:W-:-:S07]  /*0a60*/  IMAD.MOV.U32 R13, RZ, RZ, 0x3ff80000 ;  /* 0x3ff80000ff0d7424 */ /* 0x000fce00078e00ff */
[----:B------:R-:W-:Y:S05]  /*0a70*/  CALL.REL.NOINC `($__internal_0_$__cuda_sm20_div_rn_f64_full) ;  /* 0x0000000800cc7944 */ /* 0x000fea0003c00000 */
[----:B------:R-:W-:Y:S01]  /*0a80*/  MOV R2, R36 ;  /* 0x0000002400027202 */ /* 0x000fe20000000f00 */
[----:B------:R-:W-:-:S07]  /*0a90*/  IMAD.MOV.U32 R3, RZ, RZ, R37 ;  /* 0x000000ffff037224 */ /* 0x000fce00078e0025 */
.L_x_18:
[----:B------:R-:W-:Y:S05]  /*0aa0*/  BSYNC.RECONVERGENT B2 ;  /* 0x0000000000027941 */ /* 0x000fea0003800200 */
.L_x_17:
[----:B------:R-:W0:Y:S02]  /*0ab0*/  F2I.F64.TRUNC R0, R2 ;  /* 0x0000000200007311 */ /* 0x000e24000030d100 */
[----:B0-----:R-:W-:-:S07]  /*0ac0*/  LOP3.LUT R0, RZ, R0, RZ, 0x33, !PT ;  /* 0x00000000ff007212 */ /* 0x001fce00078e33ff */
.L_x_13:
[----:B------:R-:W-:Y:S05]  /*0ad0*/  BSYNC.RECONVERGENT B1 ;  /* 0x0000000000017941 */ /* 0x000fea0003800200 */
.L_x_5:
[----:B------:R-:W-:-:S05]  /*0ae0*/  IMAD.IADD R33, R0, 0x1, R33 ;  /* 0x0000000100217824 */ /* 0x000fca00078e0221 */
[----:B------:R-:W-:-:S13]  /*0af0*/  ISETP.GT.AND P0, PT, R33, -0x1, PT ;  /* 0xffffffff2100780c */ /* 0x000fda0003f04270 */
[----:B------:R-:W-:Y:S05]  /*0b00*/  @P0 BRA `(.L_x_19) ;  /* 0xfffffff400b40947 */ /* 0x000fea000383ffff */
.L_x_3:
[----:B0-----:R-:W-:Y:S05]  /*0b10*/  BSYNC.RECONVERGENT B0 ;  /* 0x0000000000007941 */ /* 0x001fea0003800200 */
.L_x_2:
[----:B------:R-:W0:Y:S01]  /*0b20*/  LDCU UR5, c[0x0][0x380] ;  /* 0x00007000ff0577ac */ /* 0x000e220008000800 */
[----:B------:R-:W-:-:S04]  /*0b30*/  IADD3 R33, PT, PT, R32, 0x2, RZ ;  /* 0x0000000220217810 */ /* 0x000fc80007ffe0ff */
[----:B0-----:R-:W-:-:S13]  /*0b40*/  ISETP.GE.AND P0, PT, R33, UR5, PT ;  /* 0x0000000521007c0c */ /* 0x001fda000bf06270 */
[----:B------:R-:W-:Y:S05]  /*0b50*/  @P0 EXIT ;  /* 0x000000000000094d */ /* 0x000fea0003800000 */
[----:B------:R-:W-:Y:S01]  /*0b60*/  HFMA2 R11, -RZ, RZ, 1.9423828125, 85.3125 ;  /* 0x3fc55555ff0b7431 */ /* 0x000fe200000001ff */
[----:B------:R-:W-:Y:S01]  /*0b70*/  BSSY.RECONVERGENT B0, `(.L_x_20) ;  /* 0x0000006000007945 */ /* 0x000fe20003800200 */
[----:B------:R-:W-:Y:S01]  /*0b80*/  IMAD R28, R32, 0x3, RZ ;  /* 0x00000003201c7824 */ /* 0x000fe200078e02ff */
[----:B------:R-:W-:Y:S01]  /*0b90*/  MOV R10, 0xbd0 ;  /* 0x00000bd0000a7802 */ /* 0x000fe20000000f00 */
[----:B------:R-:W-:Y:S02]  /*0ba0*/  IMAD.MOV.U32 R13, RZ, RZ, 0x40000000 ;  /* 0x40000000ff0d7424 */ /* 0x000fe400078e00ff */
[----:B------:R-:W-:-:S07]  /*0bb0*/  IMAD.MOV.U32 R12, RZ, RZ, 0x55555555 ;  /* 0x55555555ff0c7424 */ /* 0x000fce00078e00ff */
[----:B------:R-:W-:Y:S05]  /*0bc0*/  CALL.REL.NOINC `($_Z14calc_exclvol_fiPfS_$__internal_accurate_pow) ;  /* 0x0000001000387944 */ /* 0x000fea0003c00000 */
[----:B------:R-:W-:Y:S05]  /*0bd0*/  BSYNC.RECONVERGENT B0 ;  /* 0x0000000000007941 */ /* 0x000fea0003800200 */
.L_x_20:
[----:B------:R-:W0:Y:S01]  /*0be0*/  LDC.64 R26, c[0x0][0x388] ;  /* 0x0000e200ff1a7b82 */ /* 0x000e220000000a00 */
[C---:B------:R-:W-:Y:S01]  /*0bf0*/  DMUL R20, R4.reuse, 1.5 ;  /* 0x3ff8000004147828 */ /* 0x040fe20000000000 */
[----:B------:R-:W1:Y:S06]  /*0c00*/  LDCU UR5, c[0x0][0x380] ;  /* 0x00007000ff0577ac */ /* 0x000e6c0008000800 */
[----:B------:R-:W2:Y:S01]  /*0c10*/  LDC.64 R2, c[0x0][0x390] ;  /* 0x0000e400ff027b82 */ /* 0x000ea20000000a00 */
[----:B------:R-:W-:-:S07]  /*0c20*/  DMUL R24, R4, R20 ;  /* 0x0000001404187228 */ /* 0x000fce0000000000 */
[----:B------:R-:W3:Y:S01]  /*0c30*/  LDC.64 R22, c[0x0][0x388] ;  /* 0x0000e200ff167b82 */ /* 0x000ee20000000a00 */
[----:B------:R-:W-:Y:S01]  /*0c40*/  DMUL R24, R24, 1.5 ;  /* 0x3ff8000018187828 */ /* 0x000fe20000000000 */
[----:B0-----:R-:W-:-:S04]  /*0c50*/  IMAD.WIDE R26, R28, 0x4, R26 ;  /* 0x000000041c1a7825 */ /* 0x001fc800078e021a */
[----:B-12---:R-:W-:-:S07]  /*0c60*/  IMAD.WIDE R28, R28, 0x4, R2 ;  /* 0x000000041c1c7825 */ /* 0x006fce00078e0202 */
.L_x_35:
[----:B------:R-:W-:Y:S01]  /*0c70*/  IMAD R31, R33, 0x3, RZ ;  /* 0x00000003211f7824 */ /* 0x000fe200078e02ff */
[----:B------:R-:W2:Y:S03]  /*0c80*/  LDG.E R0, desc[UR6][R26.64] ;  /* 0x000000061a007981 */ /* 0x000ea6000c1e1900 */
[----:B---3--:R-:W-:Y:S01]  /*0c90*/  IMAD.WIDE R30, R31, 0x4, R22 ;  /* 0x000000041f1e7825 */ /* 0x008fe200078e0216 */
[----:B------:R-:W3:Y:S04]  /*0ca0*/  LDG.E R2, desc[UR6][R26.64+0x4] ;  /* 0x000004061a027981 */ /* 0x000ee8000c1e1900 */
[----:B0-----:R-:W2:Y:S04]  /*0cb0*/  LDG.E R3, desc[UR6][R30.64] ;  /* 0x000000061e037981 */ /* 0x001ea8000c1e1900 */
[----:B------:R-:W3:Y:S04]  /*0cc0*/  LDG.E R5, desc[UR6][R30.64+0x4] ;  /* 0x000004061e057981 */ /* 0x000ee8000c1e1900 */
[----:B------:R-:W4:Y:S04]  /*0cd0*/  LDG.E R4, desc[UR6][R26.64+0x8] ;  /* 0x000008061a047981 */ /* 0x000f28000c1e1900 */
[----:B------:R-:W4:Y:S01]  /*0ce0*/  LDG.E R7, desc[UR6][R30.64+0x8] ;  /* 0x000008061e077981 */ /* 0x000f22000c1e1900 */
[----:B------:R-:W-:Y:S01]  /*0cf0*/  BSSY.RECONVERGENT B0, `(.L_x_21) ;  /* 0x0000087000007945 */ /* 0x000fe20003800200 */
[----:B--2---:R-:W-:Y:S01]  /*0d00*/  FADD R0, R0, -R3 ;  /* 0x8000000300007221 */ /* 0x004fe20000000000 */
[----:B---3--:R-:W-:-:S03]  /*0d10*/  FADD R5, R2, -R5 ;  /* 0x8000000502057221 */ /* 0x008fc60000000000 */
        /* <DEDUP_REMOVED lines=9> */
[----:B------:R-:W-:Y:S01]  /*0db0*/  MOV R11, 0x40280000 ;  /* 0x40280000000b7802 */ /* 0x000fe20000000f00 */
[----:B------:R-:W-:Y:S01]  /*0dc0*/  IMAD.MOV.U32 R12, RZ, RZ, RZ ;  /* 0x000000ffff0c7224 */ /* 0x000fe200078e00ff */
[----:B------:R-:W-:-:S07]  /*0dd0*/  MOV R10, 0xdf0 ;  /* 0x00000df0000a7802 */ /* 0x000fce0000000f00 */
[----:B------:R-:W-:Y:S05]  /*0de0*/  CALL.REL.NOINC `($_Z14calc_exclvol_fiPfS_$__internal_accurate_pow) ;  /* 0x0000000c00b07944 */ /* 0x000fea0003c00000 */
[----:B------:R-:W-:Y:S05]  /*0df0*/  BSYNC.RECONVERGENT B1 ;  /* 0x0000000000017941 */ /* 0x000fea0003800200 */
.L_x_23:
        /* <DEDUP_REMOVED lines=25> */
[----:B------:R-:W-:Y:S01]  /*0f90*/  IMAD.MOV.U32 R2, RZ, RZ, R36 ;  /* 0x000000ffff027224 */ /* 0x000fe200078e0024 */
[----:B------:R-:W-:-:S07]  /*0fa0*/  MOV R3, R37 ;  /* 0x0000002500037202 */ /* 0x000fce0000000f00 */
.L_x_25:
[----:B------:R-:W-:Y:S05]  /*0fb0*/  BSYNC.RECONVERGENT B1 ;  /* 0x0000000000017941 */ /* 0x000fea0003800200 */
.L_x_24:
[----:B------:R-:W-:Y:S01]  /*0fc0*/  HFMA2 R11, -RZ, RZ, 2.046875, 0 ;  /* 0x40180000ff0b7431 */ /* 0x000fe200000001ff */
[----:B------:R-:W-:Y:S01]  /*0fd0*/  BSSY.RECONVERGENT B1, `(.L_x_26) ;  /* 0x0000005000017945 */ /* 0x000fe20003800200 */
[----:B------:R-:W-:Y:S01]  /*0fe0*/  IMAD.MOV.U32 R13, RZ, RZ, 0x3ff80000 ;  /* 0x3ff80000ff0d7424 */ /* 0x000fe200078e00ff */
[----:B------:R-:W-:Y:S01]  /*0ff0*/  MOV R10, 0x1020 ;  /* 0x00001020000a7802 */ /* 0x000fe20000000f00 */
[----:B------:R-:W-:-:S07]  /*1000*/  IMAD.MOV.U32 R12, RZ, RZ, RZ ;  /* 0x000000ffff0c7224 */ /* 0x000fce00078e00ff */
[----:B------:R-:W-:Y:S05]  /*1010*/  CALL.REL.NOINC `($_Z14calc_exclvol_fiPfS_$__internal_accurate_pow) ;  /* 0x0000000c00247944 */ /* 0x000fea0003c00000 */
[----:B------:R-:W-:Y:S05]  /*1020*/  BSYNC.RECONVERGENT B1 ;  /* 0x0000000000017941 */ /* 0x000fea0003800200 */
.L_x_26:
        /* <DEDUP_REMOVED lines=21> */
.L_x_28:
[----:B------:R-:W-:Y:S05]  /*1180*/  BSYNC.RECONVERGENT B1 ;  /* 0x0000000000017941 */ /* 0x000fea0003800200 */
.L_x_27:
        /* <DEDUP_REMOVED lines=18> */
[----:B------:R-:W-:Y:S01]  /*12b0*/  IMAD.MOV.U32 R0, RZ, RZ, 0x1 ;  /* 0x00000001ff007424 */ /* 0x000fe200078e00ff */
[----:B------:R-:W-:Y:S06]  /*12c0*/  BRA `(.L_x_29) ;  /* 0x0000000000a47947 */ /* 0x000fec0003800000 */
.L_x_22:
[----:B------:R-:W-:Y:S01]  /*12d0*/  VIADD R0, R3, 0xf3000000 ;  /* 0xf300000003007836 */ /* 0x000fe20000000000 */
[----:B------:R0:W1:Y:S01]  /*12e0*/  MUFU.RSQ R2, R3 ;  /* 0x0000000300027308 */ /* 0x0000620000001400 */
[----:B------:R-:W-:Y:S03]  /*12f0*/  BSSY.RECONVERGENT B1, `(.L_x_30) ;  /* 0x000000a000017945 */ /* 0x000fe60003800200 */
[----:B------:R-:W-:-:S13]  /*1300*/  ISETP.GT.U32.AND P0, PT, R0, 0x727fffff, PT ;  /* 0x727fffff0000780c */ /* 0x000fda0003f04070 */
[----:B01----:R-:W-:Y:S05]  /*1310*/  @!P0 BRA `(.L_x_31) ;  /* 0x00000000000c8947 */ /* 0x003fea0003800000 */
[----:B------:R-:W-:-:S07]  /*1320*/  MOV R6, 0x1340 ;  /* 0x0000134000067802 */ /* 0x000fce0000000f00 */
[----:B------:R-:W-:Y:S05]  /*1330*/  CALL.REL.NOINC `($__internal_1_$__cuda_sm20_sqrt_rn_f32_slowpath) ;  /* 0x0000000800047944 */ /* 0x000fea0003c00000 */
[----:B------:R-:W-:Y:S05]  /*1340*/  BRA `(.L_x_32) ;  /* 0x0000000000107947 */ /* 0x000fea0003800000 */
.L_x_31:
[----:B------:R-:W-:Y:S01]  /*1350*/  FMUL.FTZ R0, R3, R2 ;  /* 0x0000000203007220 */ /* 0x000fe20000410000 */
[----:B------:R-:W-:-:S03]  /*1360*/  FMUL.FTZ R2, R2, 0.5 ;  /* 0x3f00000002027820 */ /* 0x000fc60000410000 */
[----:B------:R-:W-:-:S04]  /*1370*/  FFMA R3, -R0, R0, R3 ;  /* 0x0000000000037223 */ /* 0x000fc80000000103 */
[----:B------:R-:W-:-:S07]  /*1380*/  FFMA R0, R3, R2, R0 ;  /* 0x0000000203007223 */ /* 0x000fce0000000000 */
.L_x_32:
[----:B------:R-:W-:Y:S05]  /*1390*/  BSYNC.RECONVERGENT B1 ;  /* 0x0000000000017941 */ /* 0x000fea0003800200 */
.L_x_30:
[----:B------:R-:W0:Y:S01]  /*13a0*/  MUFU.RCP64H R5, 1.5 ;  /* 0x3ff8000000057908 */ /* 0x000e220000001800 */
[----:B------:R-:W-:Y:S01]  /*13b0*/  MOV R6, 0x0 ;  /* 0x0000000000067802 */ /* 0x000fe20000000f00 */
[----:B------:R-:W-:Y:S01]  /*13c0*/  IMAD.MOV.U32 R7, RZ, RZ, 0x3ff80000 ;  /* 0x3ff80000ff077424 */ /* 0x000fe200078e00ff */
[----:B------:R-:W-:Y:S01]  /*13d0*/  BSSY.RECONVERGENT B1, `(.L_x_33) ;  /* 0x0000016000017945 */ /* 0x000fe20003800200 */
[----:B------:R-:W-:-:S06]  /*13e0*/  IMAD.MOV.U32 R4, RZ, RZ, 0x1 ;  /* 0x00000001ff047424 */ /* 0x000fcc00078e00ff */
        /* <DEDUP_REMOVED lines=14> */
[----:B------:R-:W-:Y:S01]  /*14d0*/  MOV R12, RZ ;  /* 0x000000ff000c7202 */ /* 0x000fe20000000f00 */
[----:B------:R-:W-:Y:S01]  /*14e0*/  IMAD.MOV.U32 R13, RZ, RZ, 0x3ff80000 ;  /* 0x3ff80000ff0d7424 */ /* 0x000fe200078e00ff */
[----:B------:R-:W-:-:S07]  /*14f0*/  MOV R4, 0x1510 ;  /* 0x0000151000047802 */ /* 0x000fce0000000f00 */
[----:B------:R-:W-:Y:S05]  /*1500*/  CALL.REL.NOINC `($__internal_0_$__cuda_sm20_div_rn_f64_full) ;  /* 0x0000000000287944 */ /* 0x000fea0003c00000 */
[----:B------:R-:W-:Y:S01]  /*1510*/  IMAD.MOV.U32 R2, RZ, RZ, R36 ;  /* 0x000000ffff027224 */ /* 0x000fe200078e0024 */
[----:B------:R-:W-:-:S07]  /*1520*/  MOV R3, R37 ;  /* 0x0000002500037202 */ /* 0x000fce0000000f00 */
.L_x_34:
[----:B------:R-:W-:Y:S05]  /*1530*/  BSYNC.RECONVERGENT B1 ;  /* 0x0000000000017941 */ /* 0x000fea0003800200 */
.L_x_33:
[----:B------:R-:W0:Y:S02]  /*1540*/  F2I.F64.TRUNC R0, R2 ;  /* 0x0000000200007311 */ /* 0x000e24000030d100 */
[----:B0-----:R-:W-:-:S07]  /*1550*/  VIADD R0, R0, 0x1 ;  /* 0x0000000100007836 */ /* 0x001fce0000000000 */
.L_x_29:
[----:B------:R-:W-:Y:S05]  /*1560*/  BSYNC.RECONVERGENT B0 ;  /* 0x0000000000007941 */ /* 0x000fea0003800200 */
.L_x_21:
[----:B------:R-:W-:-:S05]  /*1570*/  IMAD.IADD R33, R0, 0x1, R33 ;  /* 0x0000000100217824 */ /* 0x000fca00078e0221 */
[----:B------:R-:W-:-:S13]  /*1580*/  ISETP.GE.AND P0, PT, R33, UR5, PT ;  /* 0x0000000521007c0c */ /* 0x000fda000bf06270 */
[----:B------:R-:W-:Y:S05]  /*1590*/  @!P0 BRA `(.L_x_35) ;  /* 0xfffffff400b48947 */ /* 0x000fea000383ffff */
[----:B------:R-:W-:Y:S05]  /*15a0*/  EXIT ;  /* 0x000000000000794d */ /* 0x000fea0003800000 */
        .weak           $__internal_0_$__cuda_sm20_div_rn_f64_full
        .type           $__internal_0_$__cuda_sm20_div_rn_f64_full,@function
        .size           $__internal_0_$__cuda_sm20_div_rn_f64_full,($__internal_1_$__cuda_sm20_sqrt_rn_f32_slowpath - $__internal_0_$__cuda_sm20_div_rn_f64_full)
$__internal_0_$__cuda_sm20_div_rn_f64_full:
[C---:B------:R-:W-:Y:S01]  /*15b0*/  FSETP.GEU.AND P0, PT, |R13|.reuse, 1.469367938527859385e-39, PT ;  /* 0x001000000d00780b */ /* 0x040fe20003f0e200 */
[----:B------:R-:W-:Y:S01]  /*15c0*/  IMAD.MOV.U32 R16, RZ, RZ, 0x1 ;  /* 0x00000001ff107424 */ /* 0x000fe200078e00ff */
[----:B------:R-:W-:Y:S01]  /*15d0*/  LOP3.LUT R10, R13, 0x800fffff, RZ, 0xc0, !PT ;  /* 0x800fffff0d0a7812 */ /* 0x000fe200078ec0ff */
[----:B------:R-:W-:Y:S01]  /*15e0*/  BSSY.RECONVERGENT B3, `(.L_x_36) ;  /* 0x0000054000037945 */ /* 0x000fe20003800200 */
[C---:B------:R-:W-:Y:S02]  /*15f0*/  FSETP.GEU.AND P2, PT, |R15|.reuse, 1.469367938527859385e-39, PT ;  /* 0x001000000f00780b */ /* 0x040fe40003f4e200 */
[----:B------:R-:W-:Y:S02]  /*1600*/  LOP3.LUT R11, R10, 0x3ff00000, RZ, 0xfc, !PT ;  /* 0x3ff000000a0b7812 */ /* 0x000fe400078efcff */
[----:B------:R-:W-:Y:S02]  /*1610*/  MOV R10, R12 ;  /* 0x0000000c000a7202 */ /* 0x000fe40000000f00 */
[----:B------:R-:W-:-:S02]  /*1620*/  LOP3.LUT R5, R15, 0x7ff00000, RZ, 0xc0, !PT ;  /* 0x7ff000000f057812 */ /* 0x000fc400078ec0ff */
[----:B------:R-:W-:Y:S01]  /*1630*/  LOP3.LUT R8, R13, 0x7ff00000, RZ, 0xc0, !PT ;  /* 0x7ff000000d087812 */ /* 0x000fe200078ec0ff */
[----:B------:R-:W-:-:S03]  /*1640*/  @!P0 DMUL R10, R12, 8.98846567431157953865e+307 ;  /* 0x7fe000000c0a8828 */ /* 0x000fc60000000000 */
[----:B------:R-:W-:Y:S01]  /*1650*/  ISETP.GE.U32.AND P1, PT, R5, R8, PT ;  /* 0x000000080500720c */ /* 0x000fe20003f26070 */
[----:B------:R-:W-:Y:S01]  /*1660*/  @!P2 IMAD.MOV.U32 R36, RZ, RZ, RZ ;  /* 0x000000ffff24a224 */ /* 0x000fe200078e00ff */
[----:B------:R-:W-:Y:S01]  /*1670*/  @!P2 LOP3.LUT R6, R13, 0x7ff00000, RZ, 0xc0, !PT ;  /* 0x7ff000000d06a812 */ /* 0x000fe200078ec0ff */
[----:B------:R-:W0:Y:S03]  /*1680*/  MUFU.RCP64H R17, R11 ;  /* 0x0000000b00117308 */ /* 0x000e260000001800 */
[----:B------:R-:W-:Y:S01]  /*1690*/  @!P2 ISETP.GE.U32.AND P3, PT, R5, R6, PT ;  /* 0x000000060500a20c */ /* 0x000fe20003f66070 */
[----:B------:R-:W-:Y:S01]  /*16a0*/  IMAD.MOV.U32 R6, RZ, RZ, 0x1ca00000 ;  /* 0x1ca00000ff067424 */ /* 0x000fe200078e00ff */
[----:B------:R-:W-:-:S04]  /*16b0*/  @!P0 LOP3.LUT R8, R11, 0x7ff00000, RZ, 0xc0, !PT ;  /* 0x7ff000000b088812 */ /* 0x000fc800078ec0ff */
[----:B------:R-:W-:-:S04]  /*16c0*/  @!P2 SEL R7, R6, 0x63400000, !P3 ;  /* 0x634000000607a807 */ /* 0x000fc80005800000 */
[----:B------:R-:W-:Y:S01]  /*16d0*/  @!P2 LOP3.LUT R7, R7, 0x80000000, R15, 0xf8, !PT ;  /* 0x800000000707a812 */ /* 0x000fe200078ef80f */
[----:B0-----:R-:W-:-:S03]  /*16e0*/  DFMA R18, R16, -R10, 1 ;  /* 0x3ff000001012742b */ /* 0x001fc6000000080a */
[----:B------:R-:W-:Y:S01]  /*16f0*/  @!P2 LOP3.LUT R37, R7, 0x100000, RZ, 0xfc, !PT ;  /* 0x001000000725a812 */ /* 0x000fe200078efcff */
[----:B------:R-:W-:-:S04]  /*1700*/  IMAD.MOV.U32 R7, RZ, RZ, R5 ;  /* 0x000000ffff077224 */ /* 0x000fc800078e0005 */
[----:B------:R-:W-:-:S08]  /*1710*/  DFMA R18, R18, R18, R18 ;  /* 0x000000121212722b */ /* 0x000fd00000000012 */
[----:B------:R-:W-:Y:S01]  /*1720*/  DFMA R18, R16, R18, R16 ;  /* 0x000000121012722b */ /* 0x000fe20000000010 */
[----:B------:R-:W-:Y:S02]  /*1730*/  SEL R17, R6, 0x63400000, !P1 ;  /* 0x6340000006117807 */ /* 0x000fe40004800000 */
[----:B------:R-:W-:Y:S02]  /*1740*/  MOV R16, R14 ;  /* 0x0000000e00107202 */ /* 0x000fe40000000f00 */
[----:B------:R-:W-:-:S03]  /*1750*/  LOP3.LUT R17, R17, 0x800fffff, R15, 0xf8, !PT ;  /* 0x800fffff11117812 */ /* 0x000fc600078ef80f */
[----:B------:R-:W-:-:S03]  /*1760*/  DFMA R38, R18, -R10, 1 ;  /* 0x3ff000001226742b */ /* 0x000fc6000000080a */
[----:B------:R-:W-:-:S05]  /*1770*/  @!P2 DFMA R16, R16, 2, -R36 ;  /* 0x400000001010a82b */ /* 0x000fca0000000824 */
[----:B------:R-:W-:-:S05]  /*1780*/  DFMA R38, R18, R38, R18 ;  /* 0x000000261226722b */ /* 0x000fca0000000012 */
[----:B------:R-:W-:-:S03]  /*1790*/  @!P2 LOP3.LUT R7, R17, 0x7ff00000, RZ, 0xc0, !PT ;  /* 0x7ff000001107a812 */ /* 0x000fc600078ec0ff */
[----:B------:R-:W-:Y:S01]  /*17a0*/  DMUL R36, R38, R16 ;  /* 0x0000001026247228 */ /* 0x000fe20000000000 */
[----:B------:R-:W-:-:S04]  /*17b0*/  IADD3 R9, PT, PT, R7, -0x1, RZ ;  /* 0xffffffff07097810 */ /* 0x000fc80007ffe0ff */
[----:B------:R-:W-:Y:S01]  /*17c0*/  ISETP.GT.U32.AND P0, PT, R9, 0x7feffffe, PT ;  /* 0x7feffffe0900780c */ /* 0x000fe20003f04070 */
[----:B------:R-:W-:Y:S02]  /*17d0*/  VIADD R9, R8, 0xffffffff ;  /* 0xffffffff08097836 */ /* 0x000fe40000000000 */
[----:B------:R-:W-:-:S03]  /*17e0*/  DFMA R18, R36, -R10, R16 ;  /* 0x8000000a2412722b */ /* 0x000fc60000000010 */
[----:B------:R-:W-:-:S05]  /*17f0*/  ISETP.GT.U32.OR P0, PT, R9, 0x7feffffe, P0 ;  /* 0x7feffffe0900780c */ /* 0x000fca0000704470 */
[----:B------:R-:W-:-:S08]  /*1800*/  DFMA R18, R38, R18, R36 ;  /* 0x000000122612722b */ /* 0x000fd00000000024 */
[----:B------:R-:W-:Y:S05]  /*1810*/  @P0 BRA `(.L_x_37) ;  /* 0x00000000006c0947 */ /* 0x000fea0003800000 */
[----:B------:R-:W-:-:S04]  /*1820*/  LOP3.LUT R8, R13, 0x7ff00000, RZ, 0xc0, !PT ;  /* 0x7ff000000d087812 */ /* 0x000fc800078ec0ff */
[CC--:B------:R-:W-:Y:S02]  /*1830*/  VIADDMNMX R7, R5.reuse, -R8.reuse, 0xb9600000, !PT ;  /* 0xb960000005077446 */ /* 0x0c0fe40007800908 */
[----:B------:R-:W-:Y:S01]  /*1840*/  ISETP.GE.U32.AND P0, PT, R5, R8, PT ;  /* 0x000000080500720c */ /* 0x000fe20003f06070 */
[----:B------:R-:W-:Y:S01]  /*1850*/  IMAD.MOV.U32 R8, RZ, RZ, RZ ;  /* 0x000000ffff087224 */ /* 0x000fe200078e00ff */
[----:B------:R-:W-:Y:S02]  /*1860*/  VIMNMX R7, PT, PT, R7, 0x46a00000, PT ;  /* 0x46a0000007077848 */ /* 0x000fe40003fe0100 */
[----:B------:R-:W-:-:S05]  /*1870*/  SEL R6, R6, 0x63400000, !P0 ;  /* 0x6340000006067807 */ /* 0x000fca0004000000 */
[----:B------:R-:W-:-:S05]  /*1880*/  IMAD.IADD R6, R7, 0x1, -R6 ;  /* 0x0000000107067824 */ /* 0x000fca00078e0a06 */
[----:B------:R-:W-:-:S06]  /*1890*/  IADD3 R9, PT, PT, R6, 0x7fe00000, RZ ;  /* 0x7fe0000006097810 */ /* 0x000fcc0007ffe0ff */
[----:B------:R-:W-:-:S10]  /*18a0*/  DMUL R36, R18, R8 ;  /* 0x0000000812247228 */ /* 0x000fd40000000000 */
[----:B------:R-:W-:-:S13]  /*18b0*/  FSETP.GTU.AND P0, PT, |R37|, 1.469367938527859385e-39, PT ;  /* 0x001000002500780b */ /* 0x000fda0003f0c200 */
[----:B------:R-:W-:Y:S05]  /*18c0*/  @P0 BRA `(.L_x_38) ;  /* 0x0000000000940947 */ /* 0x000fea0003800000 */
[----:B------:R-:W-:-:S06]  /*18d0*/  DFMA R10, R18, -R10, R16 ;  /* 0x8000000a120a722b */ /* 0x000fcc0000000010 */
[----:B------:R-:W-:-:S04]  /*18e0*/  IMAD.MOV.U32 R10, RZ, RZ, RZ ;  /* 0x000000ffff0a7224 */ /* 0x000fc800078e00ff */
[C---:B------:R-:W-:Y:S02]  /*18f0*/  FSETP.NEU.AND P0, PT, R11.reuse, RZ, PT ;  /* 0x000000ff0b00720b */ /* 0x040fe40003f0d000 */
[----:B------:R-:W-:-:S04]  /*1900*/  LOP3.LUT R13, R11, 0x80000000, R13, 0x48, !PT ;  /* 0x800000000b0d7812 */ /* 0x000fc800078e480d */
[----:B------:R-:W-:-:S07]  /*1910*/  LOP3.LUT R11, R13, R9, RZ, 0xfc, !PT ;  /* 0x000000090d0b7212 */ /* 0x000fce00078efcff */
[----:B------:R-:W-:Y:S05]  /*1920*/  @!P0 BRA `(.L_x_38) ;  /* 0x00000000007c8947 */ /* 0x000fea0003800000 */
[C---:B------:R-:W-:Y:S01]  /*1930*/  IADD3 R9, PT, PT, -R6.reuse, RZ, RZ ;  /* 0x000000ff06097210 */ /* 0x040fe20007ffe1ff */
[----:B------:R-:W-:Y:S01]  /*1940*/  IMAD.MOV.U32 R8, RZ, RZ, RZ ;  /* 0x000000ffff087224 */ /* 0x000fe200078e00ff */
[----:B------:R-:W-:Y:S01]  /*1950*/  DMUL.RP R10, R18, R10 ;  /* 0x0000000a120a7228 */ /* 0x000fe20000008000 */
[----:B------:R-:W-:-:S04]  /*1960*/  IADD3 R5, PT, PT, -R6, -0x43300000, RZ ;  /* 0xbcd0000006057810 */ /* 0x000fc80007ffe1ff */
[----:B------:R-:W-:-:S05]  /*1970*/  DFMA R8, R36, -R8, R18 ;  /* 0x800000082408722b */ /* 0x000fca0000000012 */
[----:B------:R-:W-:-:S05]  /*1980*/  LOP3.LUT R13, R11, R13, RZ, 0x3c, !PT ;  /* 0x0000000d0b0d7212 */ /* 0x000fca00078e3cff */
[----:B------:R-:W-:-:S04]  /*1990*/  FSETP.NEU.AND P0, PT, |R9|, R5, PT ;  /* 0x000000050900720b */ /* 0x000fc80003f0d200 */
[----:B------:R-:W-:Y:S02]  /*19a0*/  FSEL R36, R10, R36, !P0 ;  /* 0x000000240a247208 */ /* 0x000fe40004000000 */
[----:B------:R-:W-:Y:S01]  /*19b0*/  FSEL R37, R13, R37, !P0 ;  /* 0x000000250d257208 */ /* 0x000fe20004000000 */
[----:B------:R-:W-:Y:S06]  /*19c0*/  BRA `(.L_x_38) ;  /* 0x0000000000547947 */ /* 0x000fec0003800000 */
.L_x_37:
[----:B------:R-:W-:-:S14]  /*19d0*/  DSETP.NAN.AND P0, PT, R14, R14, PT ;  /* 0x0000000e0e00722a */ /* 0x000fdc0003f08000 */
[----:B------:R-:W-:Y:S05]  /*19e0*/  @P0 BRA `(.L_x_39) ;  /* 0x0000000000440947 */ /* 0x000fea0003800000 */
[----:B------:R-:W-:-:S14]  /*19f0*/  DSETP.NAN.AND P0, PT, R12, R12, PT ;  /* 0x0000000c0c00722a */ /* 0x000fdc0003f08000 */
[----:B------:R-:W-:Y:S05]  /*1a00*/  @P0 BRA `(.L_x_40) ;  /* 0x0000000000300947 */ /* 0x000fea0003800000 */
[----:B------:R-:W-:Y:S01]  /*1a10*/  ISETP.NE.AND P0, PT, R7, R8, PT ;  /* 0x000000080700720c */ /* 0x000fe20003f05270 */
[----:B------:R-:W-:Y:S01]  /*1a20*/  IMAD.MOV.U32 R36, RZ, RZ, 0x0 ;  /* 0x00000000ff247424 */ /* 0x000fe200078e00ff */
[----:B------:R-:W-:-:S11]  /*1a30*/  MOV R37, 0xfff80000 ;  /* 0xfff8000000257802 */ /* 0x000fd60000000f00 */
[----:B------:R-:W-:Y:S05]  /*1a40*/  @!P0 BRA `(.L_x_38) ;  /* 0x0000000000348947 */ /* 0x000fea0003800000 */
[----:B------:R-:W-:Y:S02]  /*1a50*/  ISETP.NE.AND P0, PT, R7, 0x7ff00000, PT ;  /* 0x7ff000000700780c */ /* 0x000fe40003f05270 */
[----:B------:R-:W-:Y:S02]  /*1a60*/  LOP3.LUT R37, R15, 0x80000000, R13, 0x48, !PT ;  /* 0x800000000f257812 */ /* 0x000fe400078e480d */
[----:B------:R-:W-:-:S13]  /*1a70*/  ISETP.EQ.OR P0, PT, R8, RZ, !P0 ;  /* 0x000000ff0800720c */ /* 0x000fda0004702670 */
[----:B------:R-:W-:Y:S01]  /*1a80*/  @P0 LOP3.LUT R5, R37, 0x7ff00000, RZ, 0xfc, !PT ;  /* 0x7ff0000025050812 */ /* 0x000fe200078efcff */
[----:B------:R-:W-:Y:S02]  /*1a90*/  @!P0 IMAD.MOV.U32 R36, RZ, RZ, RZ ;  /* 0x000000ffff248224 */ /* 0x000fe400078e00ff */
[----:B------:R-:W-:Y:S01]  /*1aa0*/  @P0 IMAD.MOV.U32 R36, RZ, RZ, RZ ;  /* 0x000000ffff240224 */ /* 0x000fe200078e00ff */
[----:B------:R-:W-:Y:S01]  /*1ab0*/  @P0 MOV R37, R5 ;  /* 0x0000000500250202 */ /* 0x000fe20000000f00 */
[----:B------:R-:W-:Y:S06]  /*1ac0*/  BRA `(.L_x_38) ;  /* 0x0000000000147947 */ /* 0x000fec0003800000 */
.L_x_40:
[----:B------:R-:W-:Y:S01]  /*1ad0*/  LOP3.LUT R37, R13, 0x80000, RZ, 0xfc, !PT ;  /* 0x000800000d257812 */ /* 0x000fe200078efcff */
[----:B------:R-:W-:Y:S01]  /*1ae0*/  IMAD.MOV.U32 R36, RZ, RZ, R12 ;  /* 0x000000ffff247224 */ /* 0x000fe200078e000c */
[----:B------:R-:W-:Y:S06]  /*1af0*/  BRA `(.L_x_38) ;  /* 0x0000000000087947 */ /* 0x000fec0003800000 */
.L_x_39:
[----:B------:R-:W-:Y:S01]  /*1b00*/  LOP3.LUT R37, R15, 0x80000, RZ, 0xfc, !PT ;  /* 0x000800000f257812 */ /* 0x000fe200078efcff */
[----:B------:R-:W-:-:S07]  /*1b10*/  IMAD.MOV.U32 R36, RZ, RZ, R14 ;  /* 0x000000ffff247224 */ /* 0x000fce00078e000e */
.L_x_38:
[----:B------:R-:W-:Y:S05]  /*1b20*/  BSYNC.RECONVERGENT B3 ;  /* 0x0000000000037941 */ /* 0x000fea0003800200 */
.L_x_36:
[----:B------:R-:W-:-:S04]  /*1b30*/  HFMA2 R5, -RZ, RZ, 0, 0 ;  /* 0x00000000ff057431 */ /* 0x000fc800000001ff */
[----:B------:R-:W-:Y:S05]  /*1b40*/  RET.REL.NODEC R4 `(_Z14calc_exclvol_fiPfS_) ;  /* 0xffffffe4042c7950 */ /* 0x000fea0003c3ffff */
        .weak           $__internal_1_$__cuda_sm20_sqrt_rn_f32_slowpath
        .type           $__internal_1_$__cuda_sm20_sqrt_rn_f32_slowpath,@function
        .size           $__internal_1_$__cuda_sm20_sqrt_rn_f32_slowpath,($_Z14calc_exclvol_fiPfS_$__internal_accurate_pow - $__internal_1_$__cuda_sm20_sqrt_rn_f32_slowpath)
$__internal_1_$__cuda_sm20_sqrt_rn_f32_slowpath:
[----:B------:R-:W-:-:S13]  /*1b50*/  LOP3.LUT P0, RZ, R3, 0x7fffffff, RZ, 0xc0, !PT ;  /* 0x7fffffff03ff7812 */ /* 0x000fda000780c0ff */
[----:B------:R-:W-:Y:S01]  /*1b60*/  @!P0 IMAD.MOV.U32 R0, RZ, RZ, R3 ;  /* 0x000000ffff008224 */ /* 0x000fe200078e0003 */
[----:B------:R-:W-:Y:S06]  /*1b70*/  @!P0 BRA `(.L_x_41) ;  /* 0x0000000000408947 */ /* 0x000fec0003800000 */
[----:B------:R-:W-:-:S13]  /*1b80*/  FSETP.GEU.FTZ.AND P0, PT, R3, RZ, PT ;  /* 0x000000ff0300720b */ /* 0x000fda0003f1e000 */
[----:B------:R-:W-:Y:S01]  /*1b90*/  @!P0 IMAD.MOV.U32 R0, RZ, RZ, 0x7fffffff ;  /* 0x7fffffffff008424 */ /* 0x000fe200078e00ff */
[----:B------:R-:W-:Y:S06]  /*1ba0*/  @!P0 BRA `(.L_x_41) ;  /* 0x0000000000348947 */ /* 0x000fec0003800000 */
[----:B------:R-:W-:-:S13]  /*1bb0*/  FSETP.GTU.FTZ.AND P0, PT, |R3|, +INF , PT ;  /* 0x7f8000000300780b */ /* 0x000fda0003f1c200 */
[----:B------:R-:W-:Y:S01]  /*1bc0*/  @P0 FADD.FTZ R0, R3, 1 ;  /* 0x3f80000003000421 */ /* 0x000fe20000010000 */
[----:B------:R-:W-:Y:S06]  /*1bd0*/  @P0 BRA `(.L_x_41) ;  /* 0x0000000000280947 */ /* 0x000fec0003800000 */
[----:B------:R-:W-:-:S13]  /*1be0*/  FSETP.NEU.FTZ.AND P0, PT, |R3|, +INF , PT ;  /* 0x7f8000000300780b */ /* 0x000fda0003f1d200 */
[----:B------:R-:W-:-:S04]  /*1bf0*/  @P0 FFMA R2, R3, 1.84467440737095516160e+19, RZ ;  /* 0x5f80000003020823 */ /* 0x000fc800000000ff */
[----:B------:R-:W0:Y:S02]  /*1c00*/  @P0 MUFU.RSQ R5, R2 ;  /* 0x0000000200050308 */ /* 0x000e240000001400 */
[----:B0-----:R-:W-:Y:S01]  /*1c10*/  @P0 FMUL.FTZ R7, R2, R5 ;  /* 0x0000000502070220 */ /* 0x001fe20000410000 */
[----:B------:R-:W-:-:S03]  /*1c20*/  @P0 FMUL.FTZ R5, R5, 0.5 ;  /* 0x3f00000005050820 */ /* 0x000fc60000410000 */
[----:B------:R-:W-:-:S04]  /*1c30*/  @P0 FADD.FTZ R0, -R7, -RZ ;  /* 0x800000ff07000221 */ /* 0x000fc80000010100 */
[----:B------:R-:W-:Y:S01]  /*1c40*/  @P0 FFMA R4, R7, R0, R2 ;  /* 0x0000000007040223 */ /* 0x000fe20000000002 */
[----:B------:R-:W-:-:S03]  /*1c50*/  @!P0 MOV R0, R3 ;  /* 0x0000000300008202 */ /* 0x000fc60000000f00 */
[----:B------:R-:W-:-:S04]  /*1c60*/  @P0 FFMA R4, R4, R5, R7 ;  /* 0x0000000504040223 */ /* 0x000fc80000000007 */
[----:B------:R-:W-:-:S07]  /*1c70*/  @P0 FMUL.FTZ R0, R4, 2.3283064365386962891e-10 ;  /* 0x2f80000004000820 */ /* 0x000fce0000410000 */
.L_x_41:
[----:B------:R-:W-:Y:S02]  /*1c80*/  IMAD.MOV.U32 R2, RZ, RZ, R6 ;  /* 0x000000ffff027224 */ /* 0x000fe400078e0006 */
[----:B------:R-:W-:-:S04]  /*1c90*/  IMAD.MOV.U32 R3, RZ, RZ, 0x0 ;  /* 0x00000000ff037424 */ /* 0x000fc800078e00ff */
[----:B------:R-:W-:Y:S05]  /*1ca0*/  RET.REL.NODEC R2 `(_Z14calc_exclvol_fiPfS_) ;  /* 0xffffffe002d47950 */ /* 0x000fea0003c3ffff */
        .type           $_Z14calc_exclvol_fiPfS_$__internal_accurate_pow,@function
        .size           $_Z14calc_exclvol_fiPfS_$__internal_accurate_pow,(.L_x_95 - $_Z14calc_exclvol_fiPfS_$__internal_accurate_pow)
$_Z14calc_exclvol_fiPfS_$__internal_accurate_pow:
[----:B------:R-:W-:Y:S01]  /*1cb0*/  ISETP.GT.U32.AND P0, PT, R13, 0xfffff, PT ;  /* 0x000fffff0d00780c */ /* 0x000fe20003f04070 */
[--C-:B------:R-:W-:Y:S01]  /*1cc0*/  IMAD.MOV.U32 R5, RZ, RZ, R13.reuse ;  /* 0x000000ffff057224 */ /* 0x100fe200078e000d */
[----:B------:R-:W-:Y:S01]  /*1cd0*/  MOV R4, UR4 ;  /* 0x0000000400047c02 */ /* 0x000fe20008000f00 */
[----:B------:R-:W-:Y:S01]  /*1ce0*/  UMOV UR8, 0x7d2cafe2 ;  /* 0x7d2cafe200087882 */ /* 0x000fe20000000000 */
[----:B------:R-:W-:Y:S01]  /*1cf0*/  MOV R6, R13 ;  /* 0x0000000d00067202 */ /* 0x000fe20000000f00 */
[----:B------:R-:W-:Y:S01]  /*1d00*/  UMOV UR9, 0x3eb0f5ff ;  /* 0x3eb0f5ff00097882 */ /* 0x000fe20000000000 */
[----:B------:R-:W-:Y:S01]  /*1d10*/  MOV R14, RZ ;  /* 0x000000ff000e7202 */ /* 0x000fe20000000f00 */
[----:B------:R-:W-:Y:S01]  /*1d20*/  UMOV UR10, 0x3b39803f ;  /* 0x3b39803f000a7882 */ /* 0x000fe20000000000 */
[----:B------:R-:W-:Y:S01]  /*1d30*/  SHF.R.U32.HI R13, RZ, 0x14, R13 ;  /* 0x00000014ff0d7819 */ /* 0x000fe2000001160d */
[----:B------:R-:W-:-:S04]  /*1d40*/  UMOV UR11, 0x3c7abc9e ;  /* 0x3c7abc9e000b7882 */ /* 0x000fc80000000000 */
[----:B------:R-:W-:-:S10]  /*1d50*/  @!P0 DMUL R4, R4, 1.80143985094819840000e+16 ;  /* 0x4350000004048828 */ /* 0x000fd40000000000 */
[----:B------:R-:W-:Y:S01]  /*1d60*/  @!P0 IMAD.MOV.U32 R6, RZ, RZ, R5 ;  /* 0x000000ffff068224 */ /* 0x000fe200078e0005 */
[----:B------:R-:W-:-:S04]  /*1d70*/  @!P0 LEA.HI R13, R5, 0xffffffca, RZ, 0xc ;  /* 0xffffffca050d8811 */ /* 0x000fc800078f60ff */
[----:B------:R-:W-:Y:S02]  /*1d80*/  LOP3.LUT R7, R6, 0x800fffff, RZ, 0xc0, !PT ;  /* 0x800fffff06077812 */ /* 0x000fe400078ec0ff */
[----:B------:R-:W-:Y:S01]  /*1d90*/  MOV R6, UR4 ;  /* 0x0000000400067c02 */ /* 0x000fe20008000f00 */
[----:B------:R-:W-:Y:S01]  /*1da0*/  @!P0 IMAD.MOV.U32 R6, RZ, RZ, R4 ;  /* 0x000000ffff068224 */ /* 0x000fe200078e0004 */
[----:B------:R-:W-:-:S04]  /*1db0*/  LOP3.LUT R7, R7, 0x3ff00000, RZ, 0xfc, !PT ;  /* 0x3ff0000007077812 */ /* 0x000fc800078efcff */
[----:B------:R-:W-:-:S13]  /*1dc0*/  ISETP.GE.U32.AND P1, PT, R7, 0x3ff6a09f, PT ;  /* 0x3ff6a09f0700780c */ /* 0x000fda0003f26070 */
[----:B------:R-:W-:-:S05]  /*1dd0*/  @P1 IADD3 R4, PT, PT, R7, -0x100000, RZ ;  /* 0xfff0000007041810 */ /* 0x000fca0007ffe0ff */
[----:B------:R-:W-:-:S06]  /*1de0*/  @P1 IMAD.MOV.U32 R7, RZ, RZ, R4 ;  /* 0x000000ffff071224 */ /* 0x000fcc00078e0004 */
[C---:B------:R-:W-:Y:S02]  /*1df0*/  DADD R16, R6.reuse, 1 ;  /* 0x3ff0000006107429 */ /* 0x040fe40000000000 */
[----:B------:R-:W-:-:S04]  /*1e00*/  DADD R6, R6, -1 ;  /* 0xbff0000006067429 */ /* 0x000fc80000000000 */
[----:B------:R-:W0:Y:S02]  /*1e10*/  MUFU.RCP64H R15, R17 ;  /* 0x00000011000f7308 */ /* 0x000e240000001800 */
[----:B0-----:R-:W-:-:S08]  /*1e20*/  DFMA R8, -R16, R14, 1 ;  /* 0x3ff000001008742b */ /* 0x001fd0000000010e */
[----:B------:R-:W-:-:S08]  /*1e30*/  DFMA R8, R8, R8, R8 ;  /* 0x000000080808722b */ /* 0x000fd00000000008 */
[----:B------:R-:W-:Y:S01]  /*1e40*/  DFMA R8, R14, R8, R14 ;  /* 0x000000080e08722b */ /* 0x000fe2000000000e */
[----:B------:R-:W-:Y:S01]  /*1e50*/  IMAD.MOV.U32 R14, RZ, RZ, 0x41ad3b5a ;  /* 0x41ad3b5aff0e7424 */ /* 0x000fe200078e00ff */
[----:B------:R-:W-:-:S06]  /*1e60*/  MOV R15, 0x3ed0f5d2 ;  /* 0x3ed0f5d2000f7802 */ /* 0x000fcc0000000f00 */
[----:B------:R-:W-:-:S08]  /*1e70*/  DMUL R38, R6, R8 ;  /* 0x0000000806267228 */ /* 0x000fd00000000000 */
[----:B------:R-:W-:-:S08]  /*1e80*/  DFMA R38, R6, R8, R38 ;  /* 0x000000080626722b */ /* 0x000fd00000000026 */
[----:B------:R-:W-:-:S08]  /*1e90*/  DADD R36, R6, -R38 ;  /* 0x0000000006247229 */ /* 0x000fd00000000826 */
[----:B------:R-:W-:-:S08]  /*1ea0*/  DADD R36, R36, R36 ;  /* 0x0000000024247229 */ /* 0x000fd00000000024 */
[-C--:B------:R-:W-:Y:S02]  /*1eb0*/  DFMA R36, R6, -R38.reuse, R36 ;  /* 0x800000260624722b */ /* 0x080fe40000000024 */
[----:B------:R-:W-:-:S06]  /*1ec0*/  DMUL R6, R38, R38 ;  /* 0x0000002626067228 */ /* 0x000fcc0000000000 */
[----:B------:R-:W-:Y:S02]  /*1ed0*/  DMUL R36, R8, R36 ;  /* 0x0000002408247228 */ /* 0x000fe40000000000 */
[----:B------:R-:W-:Y:S01]  /*1ee0*/  DFMA R14, R6, UR8, R14 ;  /* 0x00000008060e7c2b */ /* 0x000fe2000800000e */
[----:B------:R-:W-:Y:S01]  /*1ef0*/  UMOV UR8, 0x75488a3f ;  /* 0x75488a3f00087882 */ /* 0x000fe20000000000 */
[----:B------:R-:W-:-:S06]  /*1f00*/  UMOV UR9, 0x3ef3b20a ;  /* 0x3ef3b20a00097882 */ /* 0x000fcc0000000000 */
[----:B------:R-:W-:Y:S01]  /*1f10*/  DFMA R16, R6, R14, UR8 ;  /* 0x0000000806107e2b */ /* 0x000fe2000800000e */
[----:B------:R-:W-:Y:S01]  /*1f20*/  UMOV UR8, 0xe4faecd5 ;  /* 0xe4faecd500087882 */ /* 0x000fe20000000000 */
[----:B------:R-:W-:Y:S01]  /*1f30*/  UMOV UR9, 0x3f1745cd ;  /* 0x3f1745cd00097882 */ /* 0x000fe20000000000 */
[----:B------:R-:W-:Y:S01]  /*1f40*/  DMUL R14, R38, R38 ;  /* 0x00000026260e7228 */ /* 0x000fe20000000000 */
[----:B------:R-:W-:Y:S01]  /*1f50*/  VIADD R9, R37, 0x100000 ;  /* 0x0010000025097836 */ /* 0x000fe20000000000 */
[----:B------:R-:W-:-:S03]  /*1f60*/  MOV R8, R36 ;  /* 0x0000002400087202 */ /* 0x000fc60000000f00 */
[----:B------:R-:W-:Y:S01]  /*1f70*/  DFMA R16, R6, R16, UR8 ;  /* 0x0000000806107e2b */ /* 0x000fe20008000010 */
[----:B------:R-:W-:Y:S01]  /*1f80*/  UMOV UR8, 0x258a578b ;  /* 0x258a578b00087882 */ /* 0x000fe20000000000 */
[----:B------:R-:W-:-:S06]  /*1f90*/  UMOV UR9, 0x3f3c71c7 ;  /* 0x3f3c71c700097882 */ /* 0x000fcc0000000000 */
        /* <DEDUP_REMOVED lines=9> */
[----:B------:R-:W-:-:S08]  /*2030*/  DFMA R18, R6, R16, UR8 ;  /* 0x0000000806127e2b */ /* 0x000fd00008000010 */
[----:B------:R-:W-:Y:S01]  /*2040*/  DADD R4, -R18, UR8 ;  /* 0x0000000812047e29 */ /* 0x000fe20008000100 */
[----:B------:R-:W-:Y:S01]  /*2050*/  UMOV UR8, 0xb9e7b0 ;  /* 0x00b9e7b000087882 */ /* 0x000fe20000000000 */
[----:B------:R-:W-:-:S06]  /*2060*/  UMOV UR9, 0x3c46a4cb ;  /* 0x3c46a4cb00097882 */ /* 0x000fcc0000000000 */
[----:B------:R-:W-:Y:S02]  /*2070*/  DFMA R16, R6, R16, R4 ;  /* 0x000000100610722b */ /* 0x000fe40000000004 */
[C---:B------:R-:W-:Y:S02]  /*2080*/  DFMA R4, R38.reuse, R38, -R14 ;  /* 0x000000262604722b */ /* 0x040fe4000000080e */
[----:B------:R-:W-:-:S04]  /*2090*/  DMUL R6, R38, R14 ;  /* 0x0000000e26067228 */ /* 0x000fc80000000000 */
[----:B------:R-:W-:Y:S01]  /*20a0*/  DADD R16, R16, -UR8 ;  /* 0x8000000810107e29 */ /* 0x000fe20008000000 */
[----:B------:R-:W-:Y:S01]  /*20b0*/  UMOV UR8, 0x80000000 ;  /* 0x8000000000087882 */ /* 0x000fe20000000000 */
[C---:B------:R-:W-:Y:S01]  /*20c0*/  DFMA R8, R38.reuse, R8, R4 ;  /* 0x000000082608722b */ /* 0x040fe20000000004 */
[----:B------:R-:W-:Y:S01]  /*20d0*/  UMOV UR9, 0x43300000 ;  /* 0x4330000000097882 */ /* 0x000fe20000000000 */
[----:B------:R-:W-:-:S08]  /*20e0*/  DFMA R4, R38, R14, -R6 ;  /* 0x0000000e2604722b */ /* 0x000fd00000000806 */
[----:B------:R-:W-:-:S08]  /*20f0*/  DFMA R4, R36, R14, R4 ;  /* 0x0000000e2404722b */ /* 0x000fd00000000004 */
[----:B------:R-:W-:Y:S02]  /*2100*/  DFMA R4, R38, R8, R4 ;  /* 0x000000082604722b */ /* 0x000fe40000000004 */
[----:B------:R-:W-:-:S08]  /*2110*/  DADD R8, R18, R16 ;  /* 0x0000000012087229 */ /* 0x000fd00000000010 */
[----:B------:R-:W-:-:S08]  /*2120*/  DADD R18, R18, -R8 ;  /* 0x0000000012127229 */ /* 0x000fd00000000808 */
[----:B------:R-:W-:Y:S02]  /*2130*/  DADD R18, R16, R18 ;  /* 0x0000000010127229 */ /* 0x000fe40000000012 */
[----:B------:R-:W-:-:S08]  /*2140*/  DMUL R16, R8, R6 ;  /* 0x0000000608107228 */ /* 0x000fd00000000000 */
[----:B------:R-:W-:-:S08]  /*2150*/  DFMA R14, R8, R6, -R16 ;  /* 0x00000006080e722b */ /* 0x000fd00000000810 */
[----:B------:R-:W-:-:S08]  /*2160*/  DFMA R4, R8, R4, R14 ;  /* 0x000000040804722b */ /* 0x000fd0000000000e */
[----:B------:R-:W-:-:S08]  /*2170*/  DFMA R18, R18, R6, R4 ;  /* 0x000000061212722b */ /* 0x000fd00000000004 */
[----:B------:R-:W-:-:S08]  /*2180*/  DADD R4, R16, R18 ;  /* 0x0000000010047229 */ /* 0x000fd00000000012 */
[--C-:B------:R-:W-:Y:S02]  /*2190*/  DADD R6, R38, R4.reuse ;  /* 0x0000000026067229 */ /* 0x100fe40000000004 */
[----:B------:R-:W-:-:S06]  /*21a0*/  DADD R16, R16, -R4 ;  /* 0x0000000010107229 */ /* 0x000fcc0000000804 */
[----:B------:R-:W-:Y:S02]  /*21b0*/  DADD R38, R38, -R6 ;  /* 0x0000000026267229 */ /* 0x000fe40000000806 */
[----:B------:R-:W-:-:S06]  /*21c0*/  DADD R16, R18, R16 ;  /* 0x0000000012107229 */ /* 0x000fcc0000000010 */
[----:B------:R-:W-:Y:S01]  /*21d0*/  DADD R38, R4, R38 ;  /* 0x0000000004267229 */ /* 0x000fe20000000026 */
[C---:B------:R-:W-:Y:S01]  /*21e0*/  VIADD R4, R13.reuse, 0xfffffc01 ;  /* 0xfffffc010d047836 */ /* 0x040fe20000000000 */
[----:B------:R-:W-:Y:S01]  /*21f0*/  @P1 IADD3 R4, PT, PT, R13, -0x3fe, RZ ;  /* 0xfffffc020d041810 */ /* 0x000fe20007ffe0ff */
[----:B------:R-:W-:Y:S01]  /*2200*/  IMAD.MOV.U32 R5, RZ, RZ, 0x43300000 ;  /* 0x43300000ff057424 */ /* 0x000fe200078e00ff */
[----:B------:R-:W-:Y:S02]  /*2210*/  MOV R13, R11 ;  /* 0x0000000b000d7202 */ /* 0x000fe40000000f00 */
[----:B------:R-:W-:Y:S02]  /*2220*/  LOP3.LUT R4, R4, 0x80000000, RZ, 0x3c, !PT ;  /* 0x8000000004047812 */ /* 0x000fe400078e3cff */
[----:B------:R-:W-:-:S04]  /*2230*/  DADD R16, R16, R38 ;  /* 0x0000000010107229 */ /* 0x000fc80000000026 */
[----:B------:R-:W-:Y:S01]  /*2240*/  DADD R8, R4, -UR8 ;  /* 0x8000000804087e29 */ /* 0x000fe20008000000 */
[----:B------:R-:W-:Y:S01]  /*2250*/  UMOV UR8, 0xfefa39ef ;  /* 0xfefa39ef00087882 */ /* 0x000fe20000000000 */
[----:B------:R-:W-:Y:S02]  /*2260*/  UMOV UR9, 0x3fe62e42 ;  /* 0x3fe62e4200097882 */ /* 0x000fe40000000000 */
[----:B------:R-:W-:-:S08]  /*2270*/  DADD R36, R36, R16 ;  /* 0x0000000024247229 */ /* 0x000fd00000000010 */
[----:B------:R-:W-:-:S08]  /*2280*/  DADD R14, R6, R36 ;  /* 0x00000000060e7229 */ /* 0x000fd00000000024 */
[--C-:B------:R-:W-:Y:S02]  /*2290*/  DFMA R4, R8, UR8, R14.reuse ;  /* 0x0000000808047c2b */ /* 0x100fe4000800000e */
[----:B------:R-:W-:-:S06]  /*22a0*/  DADD R16, R6, -R14 ;  /* 0x0000000006107229 */ /* 0x000fcc000000080e */
[----:B------:R-:W-:Y:S02]  /*22b0*/  DFMA R6, R8, -UR8, R4 ;  /* 0x8000000808067c2b */ /* 0x000fe40008000004 */
[----:B------:R-:W-:-:S06]  /*22c0*/  DADD R16, R36, R16 ;  /* 0x0000000024107229 */ /* 0x000fcc0000000010 */
[----:B------:R-:W-:-:S08]  /*22d0*/  DADD R6, -R14, R6 ;  /* 0x000000000e067229 */ /* 0x000fd00000000106 */
[----:B------:R-:W-:-:S08]  /*22e0*/  DADD R6, R16, -R6 ;  /* 0x0000000010067229 */ /* 0x000fd00000000806 */
[----:B------:R-:W-:Y:S01]  /*22f0*/  DFMA R8, R8, UR10, R6 ;  /* 0x0000000a08087c2b */ /* 0x000fe20008000006 */
[C---:B------:R-:W-:Y:S01]  /*2300*/  IMAD.SHL.U32 R6, R13.reuse, 0x2, RZ ;  /* 0x000000020d067824 */ /* 0x040fe200078e00ff */
[----:B------:R-:W-:-:S04]  /*2310*/  LOP3.LUT R7, R13, 0xff0fffff, RZ, 0xc0, !PT ;  /* 0xff0fffff0d077812 */ /* 0x000fc800078ec0ff */
[----:B------:R-:W-:Y:S02]  /*2320*/  ISETP.GT.U32.AND P0, PT, R6, -0x2000001, PT ;  /* 0xfdffffff0600780c */ /* 0x000fe40003f04070 */
[----:B------:R-:W-:Y:S01]  /*2330*/  DADD R14, R4, R8 ;  /* 0x00000000040e7229 */ /* 0x000fe20000000008 */
[----:B------:R-:W-:Y:S02]  /*2340*/  MOV R6, R12 ;  /* 0x0000000c00067202 */ /* 0x000fe40000000f00 */
[----:B------:R-:W-:-:S05]  /*2350*/  SEL R7, R7, R13, P0 ;  /* 0x0000000d07077207 */ /* 0x000fca0000000000 */
[----:B------:R-:W-:Y:S02]  /*2360*/  DADD R4, R4, -R14 ;  /* 0x0000000004047229 */ /* 0x000fe4000000080e */
[----:B------:R-:W-:-:S06]  /*2370*/  DMUL R12, R14, R6 ;  /* 0x000000060e0c7228 */ /* 0x000fcc0000000000 */
[----:B------:R-:W-:Y:S02]  /*2380*/  DADD R8, R8, R4 ;  /* 0x0000000008087229 */ /* 0x000fe40000000004 */
[----:B------:R-:W-:-:S08]  /*2390*/  DFMA R14, R14, R6, -R12 ;  /* 0x000000060e0e722b */ /* 0x000fd0000000080c */
[----:B------:R-:W-:Y:S01]  /*23a0*/  DFMA R8, R8, R6, R14 ;  /* 0x000000060808722b */ /* 0x000fe2000000000e */
[----:B------:R-:W-:Y:S01]  /*23b0*/  IMAD.MOV.U32 R6, RZ, RZ, 0x652b82fe ;  /* 0x652b82feff067424 */ /* 0x000fe200078e00ff */
[----:B------:R-:W-:-:S06]  /*23c0*/  MOV R7, 0x3ff71547 ;  /* 0x3ff7154700077802 */ /* 0x000fcc0000000f00 */
[----:B------:R-:W-:-:S08]  /*23d0*/  DADD R14, R12, R8 ;  /* 0x000000000c0e7229 */ /* 0x000fd00000000008 */
[----:B------:R-:W-:Y:S02]  /*23e0*/  DFMA R6, R14, R6, 6.75539944105574400000e+15 ;  /* 0x433800000e06742b */ /* 0x000fe40000000006 */
[----:B------:R-:W-:Y:S01]  /*23f0*/  FSETP.GEU.AND P0, PT, |R15|, 4.1917929649353027344, PT ;  /* 0x4086232b0f00780b */ /* 0x000fe20003f0e200 */
[----:B------:R-:W-:-:S05]  /*2400*/  DADD R12, R12, -R14 ;  /* 0x000000000c0c7229 */ /* 0x000fca000000080e */
[----:B------:R-:W-:-:S03]  /*2410*/  DADD R4, R6, -6.75539944105574400000e+15 ;  /* 0xc338000006047429 */ /* 0x000fc60000000000 */
[----:B------:R-:W-:-:S05]  /*2420*/  DADD R8, R8, R12 ;  /* 0x0000000008087229 */ /* 0x000fca000000000c */
[----:B------:R-:W-:Y:S01]  /*2430*/  DFMA R16, R4, -UR8, R14 ;  /* 0x8000000804107c2b */ /* 0x000fe2000800000e */
[----:B------:R-:W-:Y:S01]  /*2440*/  UMOV UR8, 0x3b39803f ;  /* 0x3b39803f00087882 */ /* 0x000fe20000000000 */
[----:B------:R-:W-:-:S06]  /*2450*/  UMOV UR9, 0x3c7abc9e ;  /* 0x3c7abc9e00097882 */ /* 0x000fcc0000000000 */
[----:B------:R-:W-:Y:S01]  /*2460*/  DFMA R16, R4, -UR8, R16 ;  /* 0x8000000804107c2b */ /* 0x000fe20008000010 */
[----:B------:R-:W-:Y:S01]  /*2470*/  UMOV UR8, 0x69ce2bdf ;  /* 0x69ce2bdf00087882 */ /* 0x000fe20000000000 */
[----:B------:R-:W-:Y:S01]  /*2480*/  IMAD.MOV.U32 R4, RZ, RZ, -0x35dec16 ;  /* 0xfca213eaff047424 */ /* 0x000fe200078e00ff */
[----:B------:R-:W-:Y:S01]  /*2490*/  MOV R5, 0x3e928af3 ;  /* 0x3e928af300057802 */ /* 0x000fe20000000f00 */
[----:B------:R-:W-:-:S05]  /*24a0*/  UMOV UR9, 0x3e5ade15 ;  /* 0x3e5ade1500097882 */ /* 0x000fca0000000000 */
[----:B------:R-:W-:Y:S01]  /*24b0*/  DFMA R4, R16, UR8, R4 ;  /* 0x0000000810047c2b */ /* 0x000fe20008000004 */
        /* <DEDUP_REMOVED lines=24> */
[----:B------:R-:W-:-:S08]  /*2640*/  DFMA R4, R16, R4, 1 ;  /* 0x3ff000001004742b */ /* 0x000fd00000000004 */
[----:B------:R-:W-:-:S10]  /*2650*/  DFMA R4, R16, R4, 1 ;  /* 0x3ff000001004742b */ /* 0x000fd40000000004 */
[----:B------:R-:W-:Y:S01]  /*2660*/  IMAD R13, R6, 0x100000, R5 ;  /* 0x00100000060d7824 */ /* 0x000fe200078e0205 */
[----:B------:R-:W-:Y:S01]  /*2670*/  MOV R12, R4 ;  /* 0x00000004000c7202 */ /* 0x000fe20000000f00 */
[----:B------:R-:W-:Y:S06]  /*2680*/  @!P0 BRA `(.L_x_42) ;  /* 0x0000000000308947 */ /* 0x000fec0003800000 */
[----:B------:R-:W-:Y:S01]  /*2690*/  FSETP.GEU.AND P1, PT, |R15|, 4.2275390625, PT ;  /* 0x408748000f00780b */ /* 0x000fe20003f2e200 */
[C---:B------:R-:W-:Y:S02]  /*26a0*/  DADD R12, R14.reuse, +INF ;  /* 0x7ff000000e0c7429 */ /* 0x040fe40000000000 */
[----:B------:R-:W-:-:S08]  /*26b0*/  DSETP.GEU.AND P0, PT, R14, RZ, PT ;  /* 0x000000ff0e00722a */ /* 0x000fd00003f0e000 */
[----:B------:R-:W-:Y:S02]  /*26c0*/  FSEL R12, R12, RZ, P0 ;  /* 0x000000ff0c0c7208 */ /* 0x000fe40000000000 */
[----:B------:R-:W-:Y:S02]  /*26d0*/  @!P1 LEA.HI R7, R6, R6, RZ, 0x1 ;  /* 0x0000000606079211 */ /* 0x000fe400078f08ff */
[----:B------:R-:W-:Y:S02]  /*26e0*/  FSEL R13, R13, RZ, P0 ;  /* 0x000000ff0d0d7208 */ /* 0x000fe40000000000 */
[----:B------:R-:W-:-:S04]  /*26f0*/  @!P1 SHF.R.S32.HI R7, RZ, 0x1, R7 ;  /* 0x00000001ff079819 */ /* 0x000fc80000011407 */
[----:B------:R-:W-:Y:S01]  /*2700*/  @!P1 LEA R5, R7, R5, 0x14 ;  /* 0x0000000507059211 */ /* 0x000fe200078ea0ff */
[----:B------:R-:W-:-:S05]  /*2710*/  @!P1 IMAD.IADD R6, R6, 0x1, -R7 ;  /* 0x0000000106069824 */ /* 0x000fca00078e0a07 */
[----:B------:R-:W-:Y:S01]  /*2720*/  @!P1 LEA R7, R6, 0x3ff00000, 0x14 ;  /* 0x3ff0000006079811 */ /* 0x000fe200078ea0ff */
[----:B------:R-:W-:-:S06]  /*2730*/  @!P1 IMAD.MOV.U32 R6, RZ, RZ, RZ ;  /* 0x000000ffff069224 */ /* 0x000fcc00078e00ff */
[----:B------:R-:W-:-:S11]  /*2740*/  @!P1 DMUL R12, R4, R6 ;  /* 0x00000006040c9228 */ /* 0x000fd60000000000 */
.L_x_42:
[----:B------:R-:W-:Y:S01]  /*2750*/  DFMA R8, R8, R12, R12 ;  /* 0x0000000c0808722b */ /* 0x000fe2000000000c */
[----:B------:R-:W-:Y:S01]  /*2760*/  MOV R11, 0x0 ;  /* 0x00000000000b7802 */ /* 0x000fe20000000f00 */
[----:B------:R-:W-:-:S08]  /*2770*/  DSETP.NEU.AND P0, PT, |R12|, +INF , PT ;  /* 0x7ff000000c00742a */ /* 0x000fd00003f0d200 */
[----:B------:R-:W-:Y:S02]  /*2780*/  FSEL R4, R12, R8, !P0 ;  /* 0x000000080c047208 */ /* 0x000fe40004000000 */
[----:B------:R-:W-:Y:S01]  /*2790*/  FSEL R5, R13, R9, !P0 ;  /* 0x000000090d057208 */ /* 0x000fe20004000000 */
[----:B------:R-:W-:Y:S06]  /*27a0*/  RET.REL.NODEC R10 `(_Z14calc_exclvol_fiPfS_) ;  /* 0xffffffd80a147950 */ /* 0x000fec0003c3ffff */
.L_x_43:
        /* <DEDUP_REMOVED lines=13> */
.L_x_95:


//--------------------- .text._Z13calc_intern_fiPfS_S_S_ --------------------------
	.section	.text._Z13calc_intern_fiPfS_S_S_,"ax",@progbits
	.align	128
        .global         _Z13calc_intern_fiPfS_S_S_
        .type           _Z13calc_intern_fiPfS_S_S_,@function
        .size           _Z13calc_intern_fiPfS_S_S_,(.L_x_102 - _Z13calc_intern_fiPfS_S_S_)
        .other          _Z13calc_intern_fiPfS_S_S_,@"STO_CUDA_ENTRY STV_DEFAULT"
_Z13calc_intern_fiPfS_S_S_:
.text._Z13calc_intern_fiPfS_S_S_:
        /* <DEDUP_REMOVED lines=9> */
[----:B------:R-:W1:Y:S07]  /*0090*/  LDCU.64 UR4, c[0x0][0x358] ;  /* 0x00006b00ff0477ac */ /* 0x000e6e0008000a00 */
[----:B------:R-:W2:Y:S08]  /*00a0*/  LDC.64 R4, c[0x0][0x388] ;  /* 0x0000e200ff047b82 */ /* 0x000eb00000000a00 */
[----:B------:R-:W3:Y:S01]  /*00b0*/  LDC.64 R2, c[0x0][0x3a0] ;  /* 0x0000e800ff027b82 */ /* 0x000ee20000000a00 */
[----:B0-----:R-:W-:-:S05]  /*00c0*/  IMAD.WIDE R6, R0, 0x4, R6 ;  /* 0x0000000400067825 */ /* 0x001fca00078e0206 */
[----:B-1----:R-:W4:Y:S01]  /*00d0*/  LDG.E R14, desc[UR4][R6.64+0x4] ;  /* 0x00000404060e7981 */ /* 0x002f22000c1e1900 */
[----:B------:R-:W-:-:S05]  /*00e0*/  LEA R9, R0, R0, 0x1 ;  /* 0x0000000000097211 */ /* 0x000fca00078e08ff */
[----:B--2---:R-:W-:-:S04]  /*00f0*/  IMAD.WIDE R4, R9, 0x4, R4 ;  /* 0x0000000409047825 */ /* 0x004fc800078e0204 */
[----:B---3--:R-:W-:Y:S01]  /*0100*/  IMAD.WIDE R2, R9, 0x4, R2 ;  /* 0x0000000409027825 */ /* 0x008fe200078e0202 */
[----:B------:R-:W2:Y:S04]  /*0110*/  LDG.E R16, desc[UR4][R4.64+0xc] ;  /* 0x00000c0404107981 */ /* 0x000ea8000c1e1900 */
[----:B------:R-:W3:Y:S01]  /*0120*/  LDG.E R17, desc[UR4][R2.64] ;  /* 0x0000000402117981 */ /* 0x000ee2000c1e1900 */
[----:B----4-:R-:W0:Y:S08]  /*0130*/  F2F.F64.F32 R8, R14 ;  /* 0x0000000e00087310 */ /* 0x010e300000201800 */
[----:B--2---:R-:W-:Y:S01]  /*0140*/  F2F.F64.F32 R10, R16 ;  /* 0x00000010000a7310 */ /* 0x004fe20000201800 */
[----:B0-----:R-:W-:-:S07]  /*0150*/  DADD R8, -R8, 1 ;  /* 0x3ff0000008087429 */ /* 0x001fce0000000100 */
[----:B---3--:R-:W0:Y:S01]  /*0160*/  F2F.F64.F32 R12, R17 ;  /* 0x00000011000c7310 */ /* 0x008e220000201800 */
[----:B------:R-:W-:-:S08]  /*0170*/  DMUL R8, R8, 100 ;  /* 0x4059000008087828 */ /* 0x000fd00000000000 */
[----:B0-----:R-:W-:-:S10]  /*0180*/  DFMA R8, -R8, R10, R12 ;  /* 0x0000000a0808722b */ /* 0x001fd4000000010c */
[----:B------:R-:W0:Y:S02]  /*0190*/  F2F.F32.F64 R9, R8 ;  /* 0x0000000800097310 */ /* 0x000e240000301000 */
[----:B0-----:R0:W-:Y:S04]  /*01a0*/  STG.E desc[UR4][R2.64], R9 ;  /* 0x0000000902007986 */ /* 0x0011e8000c101904 */
[----:B------:R-:W2:Y:S04]  /*01b0*/  LDG.E R18, desc[UR4][R6.64+0x8] ;  /* 0x0000080406127981 */ /* 0x000ea8000c1e1900 */
[----:B------:R-:W3:Y:S01]  /*01c0*/  LDG.E R19, desc[UR4][R4.64+0x18] ;  /* 0x0000180404137981 */ /* 0x000ee2000c1e1900 */
[----:B------:R-:W-:Y:S08]  /*01d0*/  F2F.F64.F32 R14, R9 ;  /* 0x00000009000e7310 */ /* 0x000ff00000201800 */
[----:B--2---:R-:W1:Y:S08]  /*01e0*/  F2F.F64.F32 R10, R18 ;  /* 0x00000012000a7310 */ /* 0x004e700000201800 */
[----:B---3--:R-:W2:Y:S01]  /*01f0*/  F2F.F64.F32 R12, R19 ;  /* 0x00000013000c7310 */ /* 0x008ea20000201800 */
[----:B-1----:R-:W-:-:S08]  /*0200*/  DADD R10, -R10, 1 ;  /* 0x3ff000000a0a7429 */ /* 0x002fd00000000100 */
[----:B------:R-:W-:-:S08]  /*0210*/  DMUL R10, R10, 100 ;  /* 0x405900000a0a7828 */ /* 0x000fd00000000000 */
[----:B--2---:R-:W-:-:S06]  /*0220*/  DFMA R10, R10, R12, R14 ;  /* 0x0000000c0a0a722b */ /* 0x004fcc000000000e */
[----:B------:R1:W2:Y:S04]  /*0230*/  F2F.F32.F64 R21, R10 ;  /* 0x0000000a00157310 */ /* 0x0002a80000301000 */
[----:B-1----:R-:W1:Y:S01]  /*0240*/  LDC.64 R10, c[0x0][0x398] ;  /* 0x0000e600ff0a7b82 */ /* 0x002e620000000a00 */
[----:B--2---:R-:W-:Y:S04]  /*0250*/  STG.E desc[UR4][R2.64], R21 ;  /* 0x0000001502007986 */ /* 0x004fe8000c101904 */
[----:B------:R-:W0:Y:S04]  /*0260*/  LDG.E R20, desc[UR4][R4.64] ;  /* 0x0000000404147981 */ /* 0x000e28000c1e1900 */
[----:B------:R-:W2:Y:S04]  /*0270*/  LDG.E R12, desc[UR4][R6.64+0x4] ;  /* 0x00000404060c7981 */ /* 0x000ea8000c1e1900 */
[----:B------:R-:W3:Y:S01]  /*0280*/  LDG.E R22, desc[UR4][R6.64] ;  /* 0x0000000406167981 */ /* 0x000ee2000c1e1900 */
[----:B------:R-:W-:Y:S08]  /*0290*/  F2F.F64.F32 R16, R21 ;  /* 0x0000001500107310 */ /* 0x000ff00000201800 */
[----:B0-----:R-:W0:Y:S08]  /*02a0*/  F2F.F64.F32 R8, R20 ;  /* 0x0000001400087310 */ /* 0x001e300000201800 */
[----:B--2---:R-:W2:Y:S01]  /*02b0*/  F2F.F64.F32 R12, R12 ;  /* 0x0000000c000c7310 */ /* 0x004ea20000201800 */
[----:B0-----:R-:W-:-:S07]  /*02c0*/  DMUL R8, RZ, R8 ;  /* 0x00000008ff087228 */ /* 0x001fce0000000000 */
[----:B---3--:R-:W0:Y:S01]  /*02d0*/  F2F.F64.F32 R14, R22 ;  /* 0x00000016000e7310 */ /* 0x008e220000201800 */
[----:B--2---:R-:W-:-:S08]  /*02e0*/  DMUL R8, R8, R12 ;  /* 0x0000000c08087228 */ /* 0x004fd00000000000 */
[----:B0-----:R-:W-:Y:S01]  /*02f0*/  DFMA R14, R8, R14, R16 ;  /* 0x0000000e080e722b */ /* 0x001fe20000000010 */
[----:B-1----:R-:W-:-:S05]  /*0300*/  IMAD.WIDE R8, R0, 0x4, R10 ;  /* 0x0000000400087825 */ /* 0x002fca00078e020a */
[----:B------:R-:W0:Y:S02]  /*0310*/  F2F.F32.F64 R17, R14 ;  /* 0x0000000e00117310 */ /* 0x000e240000301000 */
[----:B0-----:R0:W-:Y:S04]  /*0320*/  STG.E desc[UR4][R2.64], R17 ;  /* 0x0000001102007986 */ /* 0x0011e8000c101904 */
[----:B------:R-:W2:Y:S04]  /*0330*/  LDG.E R0, desc[UR4][R8.64+0x8] ;  /* 0x0000080408007981 */ /* 0x000ea8000c1e1900 */
[----:B------:R-:W2:Y:S04]  /*0340*/  LDG.E R11, desc[UR4][R8.64+0x4] ;  /* 0x00000404080b7981 */ /* 0x000ea8000c1e1900 */
[----:B------:R-:W3:Y:S04]  /*0350*/  LDG.E R16, desc[UR4][R4.64+0xc] ;  /* 0x00000c0404107981 */ /* 0x000ee8000c1e1900 */
[----:B------:R-:W4:Y:S01]  /*0360*/  LDG.E R18, desc[UR4][R6.64+0x4] ;  /* 0x0000040406127981 */ /* 0x000f22000c1e1900 */
[----:B--2---:R-:W-:-:S04]  /*0370*/  FADD R0, -R0, -R11 ;  /* 0x8000000b00007221 */ /* 0x004fc80000000100 */
[----:B------:R-:W1:Y:S08]  /*0380*/  F2F.F64.F32 R10, R0 ;  /* 0x00000000000a7310 */ /* 0x000e700000201800 */
[----:B---3--:R-:W2:Y:S01]  /*0390*/  F2F.F64.F32 R12, R16 ;  /* 0x00000010000c7310 */ /* 0x008ea20000201800 */
[----:B-1----:R-:W-:-:S07]  /*03a0*/  DMUL R10, RZ, R10 ;  /* 0x0000000aff0a7228 */ /* 0x002fce0000000000 */
[----:B----4-:R-:W1:Y:S01]  /*03b0*/  F2F.F64.F32 R14, R18 ;  /* 0x00000012000e7310 */ /* 0x010e620000201800 */
[----:B--2---:R-:W-:-:S07]  /*03c0*/  DMUL R10, R10, R12 ;  /* 0x0000000c0a0a7228 */ /* 0x004fce0000000000 */
[----:B------:R-:W2:Y:S01]  /*03d0*/  F2F.F64.F32 R12, R17 ;  /* 0x00000011000c7310 */ /* 0x000ea20000201800 */
[----:B-1----:R-:W-:-:S08]  /*03e0*/  DMUL R10, R10, R14 ;  /* 0x0000000e0a0a7228 */ /* 0x002fd00000000000 */
[----:B--2---:R-:W-:-:S06]  /*03f0*/  DFMA R12, R14, R10, R12 ;  /* 0x0000000a0e0c722b */ /* 0x004fcc000000000c */
[----:B------:R-:W1:Y:S02]  /*0400*/  F2F.F32.F64 R19, R12 ;  /* 0x0000000c00137310 */ /* 0x000e640000301000 */
[----:B-1----:R-:W-:Y:S04]  /*0410*/  STG.E desc[UR4][R2.64], R19 ;  /* 0x0000001302007986 */ /* 0x002fe8000c101904 */
[----:B------:R-:W2:Y:S04]  /*0420*/  LDG.E R14, desc[UR4][R4.64+0x18] ;  /* 0x00001804040e7981 */ /* 0x000ea8000c1e1900 */
[----:B------:R-:W2:Y:S04]  /*0430*/  LDG.E R15, desc[UR4][R4.64+0xc] ;  /* 0x00000c04040f7981 */ /* 0x000ea8000c1e1900 */
[----:B------:R-:W0:Y:S04]  /*0440*/  LDG.E R16, desc[UR4][R6.64+0x8] ;  /* 0x0000080406107981 */ /* 0x000e28000c1e1900 */
[----:B------:R-:W3:Y:S01]  /*0450*/  LDG.E R20, desc[UR4][R6.64+0x4] ;  /* 0x0000040406147981 */ /* 0x000ee2000c1e1900 */
[----:B------:R-:W-:Y:S01]  /*0460*/  F2F.F64.F32 R10, R19 ;  /* 0x00000013000a7310 */ /* 0x000fe20000201800 */
[----:B--2---:R-:W-:-:S07]  /*0470*/  FADD R0, R14, -R15 ;  /* 0x8000000f0e007221 */ /* 0x004fce0000000000 */
[----:B------:R-:W1:Y:S08]  /*0480*/  F2F.F64.F32 R14, R0 ;  /* 0x00000000000e7310 */ /* 0x000e700000201800 */
[----:B0-----:R-:W0:Y:S01]  /*0490*/  F2F.F64.F32 R16, R16 ;  /* 0x0000001000107310 */ /* 0x001e220000201800 */
[----:B-1----:R-:W-:-:S07]  /*04a0*/  DMUL R14, RZ, R14 ;  /* 0x0000000eff0e7228 */ /* 0x002fce0000000000 */
[----:B---3--:R-:W1:Y:S01]  /*04b0*/  F2F.F64.F32 R12, R20 ;  /* 0x00000014000c7310 */ /* 0x008e620000201800 */
[----:B0-----:R-:W-:-:S08]  /*04c0*/  DMUL R14, R14, R16 ;  /* 0x000000100e0e7228 */ /* 0x001fd00000000000 */
[----:B-1----:R-:W-:-:S06]  /*04d0*/  DFMA R10, R14, R12, R10 ;  /* 0x0000000c0e0a722b */ /* 0x002fcc000000000a */
[----:B------:R-:W0:Y:S02]  /*04e0*/  F2F.F32.F64 R21, R10 ;  /* 0x0000000a00157310 */ /* 0x000e240000301000 */
[----:B0-----:R0:W-:Y:S04]  /*04f0*/  STG.E desc[UR4][R2.64], R21 ;  /* 0x0000001502007986 */ /* 0x0011e8000c101904 */
[----:B------:R-:W2:Y:S04]  /*0500*/  LDG.E R12, desc[UR4][R8.64+0xc] ;  /* 0x00000c04080c7981 */ /* 0x000ea8000c1e1900 */
[----:B------:R-:W2:Y:S04]  /*0510*/  LDG.E R13, desc[UR4][R8.64+0x8] ;  /* 0x00000804080d7981 */ /* 0x000ea8000c1e1900 */
[----:B------:R-:W3:Y:S04]  /*0520*/  LDG.E R14, desc[UR4][R4.64+0x18] ;  /* 0x00001804040e7981 */ /* 0x000ee8000c1e1900 */
[----:B------:R-:W4:Y:S01]  /*0530*/  LDG.E R17, desc[UR4][R6.64+0x8] ;  /* 0x0000080406117981 */ /* 0x000f22000c1e1900 */
[----:B------:R0:W-:Y:S03]  /*0540*/  F2F.F64.F32 R10, R21 ;  /* 0x00000015000a7310 */ /* 0x0001e60000201800 */
[----:B0-----:R-:W5:Y:S01]  /*0550*/  LDG.E R21, desc[UR4][R2.64+0x4] ;  /* 0x0000040402157981 */ /* 0x001f62000c1e1900 */
[----:B--2---:R-:W-:-:S04]  /*0560*/  FADD R0, R12, R13 ;  /* 0x0000000d0c007221 */ /* 0x004fc80000000000 */
[----:B------:R-:W0:Y:S08]  /*0570*/  F2F.F64.F32 R12, R0 ;  /* 0x00000000000c7310 */ /* 0x000e300000201800 */
[----:B---3--:R-:W1:Y:S01]  /*0580*/  F2F.F64.F32 R14, R14 ;  /* 0x0000000e000e7310 */ /* 0x008e620000201800 */
[----:B0-----:R-:W-:-:S07]  /*0590*/  DMUL R12, RZ, R12 ;  /* 0x0000000cff0c7228 */ /* 0x001fce0000000000 */
[----:B----4-:R-:W0:Y:S01]  /*05a0*/  F2F.F64.F32 R16, R17 ;  /* 0x0000001100107310 */ /* 0x010e220000201800 */
[----:B-1----:R-:W-:-:S08]  /*05b0*/  DMUL R12, R12, R14 ;  /* 0x0000000e0c0c7228 */ /* 0x002fd00000000000 */
[----:B0-----:R-:W-:-:S08]  /*05c0*/  DMUL R12, R12, R16 ;  /* 0x000000100c0c7228 */ /* 0x001fd00000000000 */
[----:B------:R-:W-:-:S10]  /*05d0*/  DFMA R10, R16, R12, R10 ;  /* 0x0000000c100a722b */ /* 0x000fd4000000000a */
[----:B------:R-:W0:Y:S02]  /*05e0*/  F2F.F32.F64 R11, R10 ;  /* 0x0000000a000b7310 */ /* 0x000e240000301000 */
[----:B0-----:R0:W-:Y:S04]  /*05f0*/  STG.E desc[UR4][R2.64], R11 ;  /* 0x0000000b02007986 */ /* 0x0011e8000c101904 */
[----:B------:R-:W2:Y:S04]  /*0600*/  LDG.E R20, desc[UR4][R4.64+0x24] ;  /* 0x0000240404147981 */ /* 0x000ea8000c1e1900 */
[----:B------:R-:W3:Y:S04]  /*0610*/  LDG.E R15, desc[UR4][R6.64+0xc] ;  /* 0x00000c04060f7981 */ /* 0x000ee8000c1e1900 */
[----:B------:R-:W4:Y:S01]  /*0620*/  LDG.E R0, desc[UR4][R6.64+0x8] ;  /* 0x0000080406007981 */ /* 0x000f22000c1e1900 */
[----:B------:R-:W-:Y:S08]  /*0630*/  F2F.F64.F32 R18, R11 ;  /* 0x0000000b00127310 */ /* 0x000ff00000201800 */
[----:B--2---:R-:W1:Y:S08]  /*0640*/  F2F.F64.F32 R12, R20 ;  /* 0x00000014000c7310 */ /* 0x004e700000201800 */
[----:B---3--:R-:W2:Y:S01]  /*0650*/  F2F.F64.F32 R14, R15 ;  /* 0x0000000f000e7310 */ /* 0x008ea20000201800 */
[----:B-1----:R-:W-:-:S07]  /*0660*/  DMUL R12, RZ, R12 ;  /* 0x0000000cff0c7228 */ /* 0x002fce0000000000 */
[----:B----4-:R-:W1:Y:S01]  /*0670*/  F2F.F64.F32 R16, R0 ;  /* 0x0000000000107310 */ /* 0x010e620000201800 */
[----:B--2---:R-:W-:-:S08]  /*0680*/  DMUL R12, R12, R14 ;  /* 0x0000000e0c0c7228 */ /* 0x004fd00000000000 */
[----:B-1----:R-:W-:-:S10]  /*0690*/  DFMA R12, -R12, R16, R18 ;  /* 0x000000100c0c722b */ /* 0x002fd40000000112 */
[----:B------:R-:W1:Y:S02]  /*06a0*/  F2F.F32.F64 R13, R12 ;  /* 0x0000000c000d7310 */ /* 0x000e640000301000 */
[----:B-1----:R1:W-:Y:S04]  /*06b0*/  STG.E desc[UR4][R2.64], R13 ;  /* 0x0000000d02007986 */ /* 0x0023e8000c101904 */
[----:B------:R-:W0:Y:S04]  /*06c0*/  LDG.E R18, desc[UR4][R6.64+0x4] ;  /* 0x0000040406127981 */ /* 0x000e28000c1e1900 */
[----:B------:R-:W2:Y:S01]  /*06d0*/  LDG.E R19, desc[UR4][R4.64+0x10] ;  /* 0x0000100404137981 */ /* 0x000ea2000c1e1900 */
[----:B-----5:R-:W-:Y:S08]  /*06e0*/  F2F.F64.F32 R16, R21 ;  /* 0x0000001500107310 */ /* 0x020ff00000201800 */
[----:B0-----:R-:W0:Y:S08]  /*06f0*/  F2F.F64.F32 R10, R18 ;  /* 0x00000012000a7310 */ /* 0x001e300000201800 */
[----:B--2---:R-:W2:Y:S01]  /*0700*/  F2F.F64.F32 R14, R19 ;  /* 0x00000013000e7310 */ /* 0x004ea20000201800 */
[----:B0-----:R-:W-:-:S08]  /*0710*/  DADD R10, -R10, 1 ;  /* 0x3ff000000a0a7429 */ /* 0x001fd00000000100 */
[----:B------:R-:W-:-:S08]  /*0720*/  DMUL R10, R10, 100 ;  /* 0x405900000a0a7828 */ /* 0x000fd00000000000 */
[----:B--2---:R-:W-:-:S10]  /*0730*/  DFMA R10, -R10, R14, R16 ;  /* 0x0000000e0a0a722b */ /* 0x004fd40000000110 */
[----:B------:R-:W0:Y:S02]  /*0740*/  F2F.F32.F64 R11, R10 ;  /* 0x0000000a000b7310 */ /* 0x000e240000301000 */
[----:B0-----:R0:W-:Y:S04]  /*0750*/  STG.E desc[UR4][R2.64+0x4], R11 ;  /* 0x0000040b02007986 */ /* 0x0011e8000c101904 */
[----:B------:R-:W1:Y:S04]  /*0760*/  LDG.E R0, desc[UR4][R6.64+0x8] ;  /* 0x0000080406007981 */ /* 0x000e68000c1e1900 */
[----:B------:R-:W2:Y:S01]  /*0770*/  LDG.E R20, desc[UR4][R4.64+0x1c] ;  /* 0x00001c0404147981 */ /* 0x000ea2000c1e1900 */
[----:B------:R-:W-:Y:S08]  /*0780*/  F2F.F64.F32 R16, R11 ;  /* 0x0000000b00107310 */ /* 0x000ff00000201800 */
[----:B-1----:R-:W1:Y:S08]  /*0790*/  F2F.F64.F32 R12, R0 ;  /* 0x00000000000c7310 */ /* 0x002e700000201800 */
[----:B--2---:R-:W2:Y:S01]  /*07a0*/  F2F.F64.F32 R14, R20 ;  /* 0x00000014000e7310 */ /* 0x004ea20000201800 */
[----:B-1----:R-:W-:-:S08]  /*07b0*/  DADD R12, -R12, 1 ;  /* 0x3ff000000c0c7429 */ /* 0x002fd00000000100 */
[----:B------:R-:W-:-:S08]  /*07c0*/  DMUL R12, R12, 100 ;  /* 0x405900000c0c7828 */ /* 0x000fd00000000000 */
[----:B--2---:R-:W-:-:S10]  /*07d0*/  DFMA R12, R12, R14, R16 ;  /* 0x0000000e0c0c722b */ /* 0x004fd40000000010 */
[----:B------:R-:W1:Y:S02]  /*07e0*/  F2F.F32.F64 R13, R12 ;  /* 0x0000000c000d7310 */ /* 0x000e640000301000 */
[----:B-1----:R1:W-:Y:S04]  /*07f0*/  STG.E desc[UR4][R2.64+0x4], R13 ;  /* 0x0000040d02007986 */ /* 0x0023e8000c101904 */
        /* <DEDUP_REMOVED lines=9> */
[----:B0-----:R-:W-:-:S06]  /*0890*/  DFMA R10, R10, R16, R18 ;  /* 0x000000100a0a722b */ /* 0x001fcc0000000012 */
[----:B------:R-:W0:Y:S02]  /*08a0*/  F2F.F32.F64 R19, R10 ;  /* 0x0000000a00137310 */ /* 0x000e240000301000 */
[----:B0-----:R-:W-:Y:S04]  /*08b0*/  STG.E desc[UR4][R2.64+0x4], R19 ;  /* 0x0000041302007986 */ /* 0x001fe8000c101904 */
[----:B------:R-:W2:Y:S04]  /*08c0*/  LDG.E R0, desc[UR4][R8.64+0x8] ;  /* 0x0000080408007981 */ /* 0x000ea8000c1e1900 */
[----:B------:R-:W2:Y:S04]  /*08d0*/  LDG.E R15, desc[UR4][R8.64+0x4] ;  /* 0x00000404080f7981 */ /* 0x000ea8000c1e1900 */
[----:B------:R-:W3:Y:S04]  /*08e0*/  LDG.E R18, desc[UR4][R4.64+0x10] ;  /* 0x0000100404127981 */ /* 0x000ee8000c1e1900 */
[----:B------:R-:W4:Y:S01]  /*08f0*/  LDG.E R17, desc[UR4][R6.64+0x4] ;  /* 0x0000040406117981 */ /* 0x000f22000c1e1900 */
[----:B------:R-:W-:Y:S01]  /*0900*/  F2F.F64.F32 R10, R19 ;  /* 0x00000013000a7310 */ /* 0x000fe20000201800 */
[----:B--2---:R-:W-:-:S07]  /*0910*/  FADD R0, -R0, -R15 ;  /* 0x8000000f00007221 */ /* 0x004fce0000000100 */
[----:B-1----:R-:W0:Y:S08]  /*0920*/  F2F.F64.F32 R12, R0 ;  /* 0x00000000000c7310 */ /* 0x002e300000201800 */
[----:B---3--:R-:W1:Y:S01]  /*0930*/  F2F.F64.F32 R14, R18 ;  /* 0x00000012000e7310 */ /* 0x008e620000201800 */
[----:B0-----:R-:W-:-:S07]  /*0940*/  DMUL R12, RZ, R12 ;  /* 0x0000000cff0c7228 */ /* 0x001fce0000000000 */
[----:B----4-:R-:W0:Y:S01]  /*0950*/  F2F.F64.F32 R16, R17 ;  /* 0x0000001100107310 */ /* 0x010e220000201800 */
[----:B-1----:R-:W-:-:S08]  /*0960*/  DMUL R12, R12, R14 ;  /* 0x0000000e0c0c7228 */ /* 0x002fd00000000000 */
[----:B0-----:R-:W-:-:S08]  /*0970*/  DMUL R12, R12, R16 ;  /* 0x000000100c0c7228 */ /* 0x001fd00000000000 */
[----:B------:R-:W-:-:S06]  /*0980*/  DFMA R12, R16, R12, R10 ;  /* 0x0000000c100c722b */ /* 0x000fcc000000000a */
        /* <DEDUP_REMOVED lines=8> */
[----:B--2---:R-:W-:-:S04]  /*0a10*/  FADD R0, R14, -R15 ;  /* 0x8000000f0e007221 */ /* 0x004fc80000000000 */
[----:B------:R-:W0:Y:S08]  /*0a20*/  F2F.F64.F32 R14, R0 ;  /* 0x00000000000e7310 */ /* 0x000e300000201800 */
[----:B---3--:R-:W1:Y:S01]  /*0a30*/  F2F.F64.F32 R16, R16 ;  /* 0x0000001000107310 */ /* 0x008e620000201800 */
[----:B0-----:R-:W-:-:S07]  /*0a40*/  DMUL R14, RZ, R14 ;  /* 0x0000000eff0e7228 */ /* 0x001fce0000000000 */
[----:B----4-:R-:W0:Y:S01]  /*0a50*/  F2F.F64.F32 R12, R18 ;  /* 0x00000012000c7310 */ /* 0x010e220000201800 */
[----:B-1----:R-:W-:-:S08]  /*0a60*/  DMUL R14, R14, R16 ;  /* 0x000000100e0e7228 */ /* 0x002fd00000000000 */
        /* <DEDUP_REMOVED lines=8> */
[----:B--2---:R-:W-:-:S07]  /*0af0*/  FADD R0, R12, R13 ;  /* 0x0000000d0c007221 */ /* 0x004fce0000000000 */
        /* <DEDUP_REMOVED lines=52> */
[----:B0-----:R0:W-:Y:S04]  /*0e40*/  STG.E desc[UR4][R2.64+0x8], R19 ;  /* 0x0000081302007986 */ /* 0x0011e8000c101904 */
[----:B------:R-:W2:Y:S04]  /*0e50*/  LDG.E R0, desc[UR4][R8.64+0x8] ;  /* 0x0000080408007981 */ /* 0x000ea8000c1e1900 */
[----:B------:R-:W2:Y:S04]  /*0e60*/  LDG.E R15, desc[UR4][R8.64+0x4] ;  /* 0x00000404080f7981 */ /* 0x000ea8000c1e1900 */
[----:B------:R-:W3:Y:S04]  /*0e70*/  LDG.E R18, desc[UR4][R4.64+0x14] ;  /* 0x0000140404127981 */ /* 0x000ee8000c1e1900 */
[----:B------:R-:W4:Y:S01]  /*0e80*/  LDG.E R17, desc[UR4][R6.64+0x4] ;  /* 0x0000040406117981 */ /* 0x000f22000c1e1900 */
[----:B------:R-:W-:Y:S01]  /*0e90*/  F2F.F64.F32 R10, R19 ;  /* 0x00000013000a7310 */ /* 0x000fe20000201800 */
[----:B--2---:R-:W-:-:S07]  /*0ea0*/  FADD R0, -R0, -R15 ;  /* 0x8000000f00007221 */ /* 0x004fce0000000100 */
[----:B-1----:R-:W1:Y:S08]  /*0eb0*/  F2F.F64.F32 R12, R0 ;  /* 0x00000000000c7310 */ /* 0x002e700000201800 */
[----:B---3--:R-:W2:Y:S01]  /*0ec0*/  F2F.F64.F32 R14, R18 ;  /* 0x00000012000e7310 */ /* 0x008ea20000201800 */
[----:B-1----:R-:W-:-:S07]  /*0ed0*/  DMUL R12, RZ, R12 ;  /* 0x0000000cff0c7228 */ /* 0x002fce0000000000 */
[----:B----4-:R-:W1:Y:S01]  /*0ee0*/  F2F.F64.F32 R16, R17 ;  /* 0x0000001100107310 */ /* 0x010e620000201800 */
[----:B--2---:R-:W-:-:S08]  /*0ef0*/  DMUL R12, R12, R14 ;  /* 0x0000000e0c0c7228 */ /* 0x004fd00000000000 */
[----:B-1----:R-:W-:-:S08]  /*0f00*/  DMUL R12, R12, R16 ;  /* 0x000000100c0c7228 */ /* 0x002fd00000000000 */
[----:B------:R-:W-:-:S06]  /*0f10*/  DFMA R12, R16, R12, R10 ;  /* 0x0000000c100c722b */ /* 0x000fcc000000000a */
[----:B------:R-:W1:Y:S02]  /*0f20*/  F2F.F32.F64 R21, R12 ;  /* 0x0000000c00157310 */ /* 0x000e640000301000 */
[----:B-1----:R-:W-:Y:S04]  /*0f30*/  STG.E desc[UR4][R2.64+0x8], R21 ;  /* 0x0000081502007986 */ /* 0x002fe8000c101904 */
[----:B------:R-:W2:Y:S04]  /*0f40*/  LDG.E R14, desc[UR4][R4.64+0x20] ;  /* 0x00002004040e7981 */ /* 0x000ea8000c1e1900 */
[----:B------:R-:W2:Y:S04]  /*0f50*/  LDG.E R15, desc[UR4][R4.64+0x14] ;  /* 0x00001404040f7981 */ /* 0x000ea8000c1e1900 */
[----:B------:R-:W3:Y:S04]  /*0f60*/  LDG.E R16, desc[UR4][R6.64+0x8] ;  /* 0x0000080406107981 */ /* 0x000ee8000c1e1900 */
[----:B------:R-:W4:Y:S01]  /*0f70*/  LDG.E R18, desc[UR4][R6.64+0x4] ;  /* 0x0000040406127981 */ /* 0x000f22000c1e1900 */
[----:B------:R-:W-:Y:S01]  /*0f80*/  F2F.F64.F32 R10, R21 ;  /* 0x00000015000a7310 */ /* 0x000fe20000201800 */
[----:B--2---:R-:W-:-:S07]  /*0f90*/  FADD R0, R14, -R15 ;  /* 0x8000000f0e007221 */ /* 0x004fce0000000000 */
[----:B------:R-:W1:Y:S08]  /*0fa0*/  F2F.F64.F32 R14, R0 ;  /* 0x00000000000e7310 */ /* 0x000e700000201800 */
[----:B---3--:R-:W2:Y:S01]  /*0fb0*/  F2F.F64.F32 R16, R16 ;  /* 0x0000001000107310 */ /* 0x008ea20000201800 */
[----:B-1----:R-:W-:-:S07]  /*0fc0*/  DMUL R14, RZ, R14 ;  /* 0x0000000eff0e7228 */ /* 0x002fce0000000000 */
[----:B----4-:R-:W1:Y:S01]  /*0fd0*/  F2F.F64.F32 R12, R18 ;  /* 0x00000012000c7310 */ /* 0x010e620000201800 */
[----:B--2---:R-:W-:-:S08]  /*0fe0*/  DMUL R14, R14, R16 ;  /* 0x000000100e0e7228 */ /* 0x004fd00000000000 */
[----:B-1----:R-:W-:-:S06]  /*0ff0*/  DFMA R10, R14, R12, R10 ;  /* 0x0000000c0e0a722b */ /* 0x002fcc000000000a */
[----:B0-----:R-:W0:Y:S02]  /*1000*/  F2F.F32.F64 R19, R10 ;  /* 0x0000000a00137310 */ /* 0x001e240000301000 */
        /* <DEDUP_REMOVED lines=15> */
[----:B0-----:R-:W-:Y:S04]  /*1100*/  STG.E desc[UR4][R2.64+0x8], R11 ;  /* 0x0000080b02007986 */ /* 0x001fe8000c101904 */
[----:B------:R-:W2:Y:S04]  /*1110*/  LDG.E R4, desc[UR4][R4.64+0x2c] ;  /* 0x00002c0404047981 */ /* 0x000ea8000c1e1900 */
[----:B------:R-:W3:Y:S04]  /*1120*/  LDG.E R12, desc[UR4][R6.64+0xc] ;  /* 0x00000c04060c7981 */ /* 0x000ee8000c1e1900 */
[----:B------:R-:W4:Y:S01]  /*1130*/  LDG.E R14, desc[UR4][R6.64+0x8] ;  /* 0x00000804060e7981 */ /* 0x000f22000c1e1900 */
[----:B------:R-:W-:Y:S08]  /*1140*/  F2F.F64.F32 R16, R11 ;  /* 0x0000000b00107310 */ /* 0x000ff00000201800 */
[----:B--2---:R-:W0:Y:S08]  /*1150*/  F2F.F64.F32 R8, R4 ;  /* 0x0000000400087310 */ /* 0x004e300000201800 */
[----:B---3--:R-:W1:Y:S01]  /*1160*/  F2F.F64.F32 R12, R12 ;  /* 0x0000000c000c7310 */ /* 0x008e620000201800 */
[----:B0-----:R-:W-:-:S07]  /*1170*/  DMUL R8, RZ, R8 ;  /* 0x00000008ff087228 */ /* 0x001fce0000000000 */
[----:B----4-:R-:W0:Y:S01]  /*1180*/  F2F.F64.F32 R14, R14 ;  /* 0x0000000e000e7310 */ /* 0x010e220000201800 */
[----:B-1----:R-:W-:-:S08]  /*1190*/  DMUL R8, R8, R12 ;  /* 0x0000000c08087228 */ /* 0x002fd00000000000 */
[----:B0-----:R-:W-:-:S10]  /*11a0*/  DFMA R8, -R8, R14, R16 ;  /* 0x0000000e0808722b */ /* 0x001fd40000000110 */
[----:B------:R-:W0:Y:S02]  /*11b0*/  F2F.F32.F64 R9, R8 ;  /* 0x0000000800097310 */ /* 0x000e240000301000 */
[----:B0-----:R-:W-:Y:S01]  /*11c0*/  STG.E desc[UR4][R2.64+0x8], R9 ;  /* 0x0000080902007986 */ /* 0x001fe2000c101904 */
[----:B------:R-:W-:Y:S05]  /*11d0*/  EXIT ;  /* 0x000000000000794d */ /* 0x000fea0003800000 */
.L_x_44:
        /* <DEDUP_REMOVED lines=10> */
.L_x_102:


//--------------------- .text._Z12calc_cosinesiPfS_S_ --------------------------
	.section	.text._Z12calc_cosinesiPfS_S_,"ax",@progbits
	.align	128
        .global         _Z12calc_cosinesiPfS_S_
        .type           _Z12calc_cosinesiPfS_S_,@function
        .size           _Z12calc_cosinesiPfS_S_,(.L_x_103 - _Z12calc_cosinesiPfS_S_)
        .other          _Z12calc_cosinesiPfS_S_,@"STO_CUDA_ENTRY STV_DEFAULT"
_Z12calc_cosinesiPfS_S_:
.text._Z12calc_cosinesiPfS_S_:
[----:B------:R-:W-:Y:S01]  /*0000*/  LDC R1, c[0x0][0x37c] ;  /* 0x0000df00ff017b82 */ /* 0x000fe20000000800 */
[----:B------:R-:W0:Y:S07]  /*0010*/  S2R R0, SR_TID.X ;  /* 0x0000000000007919 */ /* 0x000e2e0000002100 */
[----:B------:R-:W0:Y:S01]  /*0020*/  S2UR UR5, SR_CTAID.X ;  /* 0x00000000000579c3 */ /* 0x000e220000002500 */
[----:B------:R-:W1:Y:S07]  /*0030*/  LDCU UR4, c[0x0][0x380] ;  /* 0x00007000ff0477ac */ /* 0x000e6e0008000800 */
[----:B------:R-:W0:Y:S01]  /*0040*/  LDC R9, c[0x0][0x360] ;  /* 0x0000d800ff097b82 */ /* 0x000e220000000800 */
[----:B-1----:R-:W-:Y:S01]  /*0050*/  UIADD3 UR4, UPT, UPT, UR4, -0x2, URZ ;  /* 0xfffffffe04047890 */ /* 0x002fe2000fffe0ff */
[----:B0-----:R-:W-:-:S05]  /*0060*/  IMAD R9, R9, UR5, R0 ;  /* 0x0000000509097c24 */ /* 0x001fca000f8e0200 */
[----:B------:R-:W-:-:S13]  /*0070*/  ISETP.GE.AND P0, PT, R9, UR4, PT ;  /* 0x0000000409007c0c */ /* 0x000fda000bf06270 */
[----:B------:R-:W-:Y:S05]  /*0080*/  @P0 EXIT ;  /* 0x000000000000094d */ /* 0x000fea0003800000 */
[----:B------:R-:W0:Y:S01]  /*0090*/  LDC.64 R2, c[0x0][0x398] ;  /* 0x0000e600ff027b82 */ /* 0x000e220000000a00 */
[----:B------:R-:W1:Y:S01]  /*00a0*/  LDCU.64 UR4, c[0x0][0x358] ;  /* 0x00006b00ff0477ac */ /* 0x000e620008000a00 */
[----:B------:R-:W-:-:S06]  /*00b0*/  LEA R7, R9, R9, 0x1 ;  /* 0x0000000909077211 */ /* 0x000fcc00078e08ff */
[----:B------:R-:W2:Y:S01]  /*00c0*/  LDC.64 R4, c[0x0][0x388] ;  /* 0x0000e200ff047b82 */ /* 0x000ea20000000a00 */
[----:B0-----:R-:W-:-:S05]  /*00d0*/  IMAD.WIDE R2, R9, 0x4, R2 ;  /* 0x0000000409027825 */ /* 0x001fca00078e0202 */
[----:B-1----:R-:W-:Y:S01]  /*00e0*/  STG.E desc[UR4][R2.64+0xc], RZ ;  /* 0x00000cff02007986 */ /* 0x002fe2000c101904 */
[----:B--2---:R-:W-:-:S05]  /*00f0*/  IMAD.WIDE R4, R7, 0x4, R4 ;  /* 0x0000000407047825 */ /* 0x004fca00078e0204 */
[----:B------:R-:W2:Y:S04]  /*0100*/  LDG.E R0, desc[UR4][R4.64+0x24] ;  /* 0x0000240404007981 */ /* 0x000ea8000c1e1900 */
[----:B------:R-:W2:Y:S02]  /*0110*/  LDG.E R7, desc[UR4][R4.64+0x18] ;  /* 0x0000180404077981 */ /* 0x000ea4000c1e1900 */
[----:B--2---:R-:W-:-:S05]  /*0120*/  FFMA R11, R0, R7, RZ ;  /* 0x00000007000b7223 */ /* 0x004fca00000000ff */
[----:B------:R-:W-:Y:S04]  /*0130*/  STG.E desc[UR4][R2.64+0xc], R11 ;  /* 0x00000c0b02007986 */ /* 0x000fe8000c101904 */
[----:B------:R-:W2:Y:S04]  /*0140*/  LDG.E R0, desc[UR4][R4.64+0x28] ;  /* 0x0000280404007981 */ /* 0x000ea8000c1e1900 */
[----:B------:R-:W2:Y:S02]  /*0150*/  LDG.E R6, desc[UR4][R4.64+0x1c] ;  /* 0x00001c0404067981 */ /* 0x000ea4000c1e1900 */
[----:B--2---:R-:W-:-:S02]  /*0160*/  FFMA R13, R0, R6, R11 ;  /* 0x00000006000d7223 */ /* 0x004fc4000000000b */
[----:B------:R-:W0:Y:S03]  /*0170*/  LDC.64 R6, c[0x0][0x390] ;  /* 0x0000e400ff067b82 */ /* 0x000e260000000a00 */
[----:B------:R-:W-:Y:S04]  /*0180*/  STG.E desc[UR4][R2.64+0xc], R13 ;  /* 0x00000c0d02007986 */ /* 0x000fe8000c101904 */
[----:B------:R-:W2:Y:S04]  /*0190*/  LDG.E R0, desc[UR4][R4.64+0x2c] ;  /* 0x00002c0404007981 */ /* 0x000ea8000c1e1900 */
[----:B------:R-:W2:Y:S01]  /*01a0*/  LDG.E R8, desc[UR4][R4.64+0x20] ;  /* 0x0000200404087981 */ /* 0x000ea2000c1e1900 */
[----:B0-----:R-:W-:-:S04]  /*01b0*/  IMAD.WIDE R6, R9, 0x4, R6 ;  /* 0x0000000409067825 */ /* 0x001fc800078e0206 */
[----:B--2---:R-:W-:-:S05]  /*01c0*/  FFMA R15, R0, R8, R13 ;  /* 0x00000008000f7223 */ /* 0x004fca000000000d */
[----:B------:R-:W-:Y:S04]  /*01d0*/  STG.E desc[UR4][R2.64+0xc], R15 ;  /* 0x00000c0f02007986 */ /* 0x000fe8000c101904 */
[----:B------:R-:W2:Y:S04]  /*01e0*/  LDG.E R0, desc[UR4][R6.64+0xc] ;  /* 0x00000c0406007981 */ /* 0x000ea8000c1e1900 */
[----:B------:R-:W2:Y:S02]  /*01f0*/  LDG.E R9, desc[UR4][R6.64+0x8] ;  /* 0x0000080406097981 */ /* 0x000ea4000c1e1900 */
[----:B--2---:R-:W-:-:S04]  /*0200*/  FMUL R0, R0, R9 ;  /* 0x0000000900007220 */ /* 0x004fc80000400000 */
[----:B------:R-:W-:-:S05]  /*0210*/  FMUL R9, R15, R0 ;  /* 0x000000000f097220 */ /* 0x000fca0000400000 */
[----:B------:R-:W-:Y:S01]  /*0220*/  STG.E desc[UR4][R2.64+0xc], R9 ;  /* 0x00000c0902007986 */ /* 0x000fe2000c101904 */
[----:B------:R-:W-:Y:S05]  /*0230*/  EXIT ;  /* 0x000000000000794d */ /* 0x000fea0003800000 */
.L_x_45:
        /* <DEDUP_REMOVED lines=12> */
.L_x_103:


//--------------------- .text._Z10calc_bondsiPfS_S_ --------------------------
	.section	.text._Z10calc_bondsiPfS_S_,"ax",@progbits
	.align	128
        .global         _Z10calc_bondsiPfS_S_
        .type           _Z10calc_bondsiPfS_S_,@function
        .size           _Z10calc_bondsiPfS_S_,(.L_x_97 - _Z10calc_bondsiPfS_S_)
        .other          _Z10calc_bondsiPfS_S_,@"STO_CUDA_ENTRY STV_DEFAULT"
_Z10calc_bondsiPfS_S_:
.text._Z10calc_bondsiPfS_S_:
        /* <DEDUP_REMOVED lines=11> */
[----:B------:R-:W-:-:S06]  /*00b0*/  IMAD R9, R7, 0x3, RZ ;  /* 0x0000000307097824 */ /* 0x000fcc00078e02ff */
[----:B------:R-:W2:Y:S01]  /*00c0*/  LDC.64 R2, c[0x0][0x388] ;  /* 0x0000e200ff027b82 */ /* 0x000ea20000000a00 */
[----:B0-----:R-:W-:-:S07]  /*00d0*/  IMAD.WIDE R4, R7, 0x4, R4 ;  /* 0x0000000407047825 */ /* 0x001fce00078e0204 */
[----:B------:R-:W0:Y:S01]  /*00e0*/  LDC.64 R6, c[0x0][0x390] ;  /* 0x0000e400ff067b82 */ /* 0x000e220000000a00 */
[----:B-1----:R-:W-:Y:S01]  /*00f0*/  STG.E desc[UR4][R4.64+0x8], RZ ;  /* 0x000008ff04007986 */ /* 0x002fe2000c101904 */
[----:B--2---:R-:W-:-:S05]  /*0100*/  IMAD.WIDE R2, R9, 0x4, R2 ;  /* 0x0000000409027825 */ /* 0x004fca00078e0202 */
[----:B------:R-:W2:Y:S04]  /*0110*/  LDG.E R0, desc[UR4][R2.64+0xc] ;  /* 0x00000c0402007981 */ /* 0x000ea8000c1e1900 */
[----:B------:R-:W2:Y:S01]  /*0120*/  LDG.E R11, desc[UR4][R2.64] ;  /* 0x00000004020b7981 */ /* 0x000ea2000c1e1900 */
[----:B0-----:R-:W-:-:S04]  /*0130*/  IMAD.WIDE R6, R9, 0x4, R6 ;  /* 0x0000000409067825 */ /* 0x001fc800078e0206 */
[----:B--2---:R-:W-:-:S05]  /*0140*/  FADD R11, R0, -R11 ;  /* 0x8000000b000b7221 */ /* 0x004fca0000000000 */
[----:B------:R0:W-:Y:S04]  /*0150*/  STG.E desc[UR4][R6.64+0x18], R11 ;  /* 0x0000180b06007986 */ /* 0x0001e8000c101904 */
[----:B------:R-:W2:Y:S02]  /*0160*/  LDG.E R0, desc[UR4][R4.64+0x8] ;  /* 0x0000080404007981 */ /* 0x000ea4000c1e1900 */
[----:B--2---:R-:W-:-:S05]  /*0170*/  FFMA R9, R11, R11, R0 ;  /* 0x0000000b0b097223 */ /* 0x004fca0000000000 */
[----:B------:R1:W-:Y:S04]  /*0180*/  STG.E desc[UR4][R4.64+0x8], R9 ;  /* 0x0000080904007986 */ /* 0x0003e8000c101904 */
[----:B------:R-:W2:Y:S04]  /*0190*/  LDG.E R0, desc[UR4][R2.64+0x10] ;  /* 0x0000100402007981 */ /* 0x000ea8000c1e1900 */
[----:B------:R-:W2:Y:S02]  /*01a0*/  LDG.E R13, desc[UR4][R2.64+0x4] ;  /* 0x00000404020d7981 */ /* 0x000ea4000c1e1900 */
[----:B--2---:R-:W-:-:S05]  /*01b0*/  FADD R13, R0, -R13 ;  /* 0x8000000d000d7221 */ /* 0x004fca0000000000 */
[----:B------:R2:W-:Y:S04]  /*01c0*/  STG.E desc[UR4][R6.64+0x1c], R13 ;  /* 0x00001c0d06007986 */ /* 0x0005e8000c101904 */
[----:B------:R-:W3:Y:S02]  /*01d0*/  LDG.E R0, desc[UR4][R4.64+0x8] ;  /* 0x0000080404007981 */ /* 0x000ee4000c1e1900 */
[----:B---3--:R-:W-:-:S05]  /*01e0*/  FFMA R15, R13, R13, R0 ;  /* 0x0000000d0d0f7223 */ /* 0x008fca0000000000 */
[----:B------:R2:W-:Y:S04]  /*01f0*/  STG.E desc[UR4][R4.64+0x8], R15 ;  /* 0x0000080f04007986 */ /* 0x0005e8000c101904 */
[----:B------:R-:W3:Y:S04]  /*0200*/  LDG.E R0, desc[UR4][R2.64+0x14] ;  /* 0x0000140402007981 */ /* 0x000ee8000c1e1900 */
[----:B0-----:R-:W3:Y:S02]  /*0210*/  LDG.E R11, desc[UR4][R2.64+0x8] ;  /* 0x00000804020b7981 */ /* 0x001ee4000c1e1900 */
[----:B---3--:R-:W-:-:S05]  /*0220*/  FADD R11, R0, -R11 ;  /* 0x8000000b000b7221 */ /* 0x008fca0000000000 */
[----:B------:R2:W-:Y:S04]  /*0230*/  STG.E desc[UR4][R6.64+0x20], R11 ;  /* 0x0000200b06007986 */ /* 0x0005e8000c101904 */
[----:B------:R-:W3:Y:S01]  /*0240*/  LDG.E R0, desc[UR4][R4.64+0x8] ;  /* 0x0000080404007981 */ /* 0x000ee2000c1e1900 */
[----:B------:R-:W-:Y:S01]  /*0250*/  BSSY.RECONVERGENT B0, `(.L_x_46) ;  /* 0x000000e000007945 */ /* 0x000fe20003800200 */
[----:B---3--:R-:W-:-:S04]  /*0260*/  FFMA R0, R11, R11, R0 ;  /* 0x0000000b0b007223 */ /* 0x008fc80000000000 */
[----:B-1----:R2:W0:Y:S01]  /*0270*/  MUFU.RSQ R9, R0 ;  /* 0x0000000000097308 */ /* 0x0024220000001400 */
[----:B------:R-:W-:-:S04]  /*0280*/  IADD3 R8, PT, PT, R0, -0xd000000, RZ ;  /* 0xf300000000087810 */ /* 0x000fc80007ffe0ff */
[----:B------:R-:W-:-:S13]  /*0290*/  ISETP.GT.U32.AND P0, PT, R8, 0x727fffff, PT ;  /* 0x727fffff0800780c */ /* 0x000fda0003f04070 */
[----:B0-2---:R-:W-:Y:S05]  /*02a0*/  @!P0 BRA `(.L_x_47) ;  /* 0x0000000000108947 */ /* 0x005fea0003800000 */
[----:B------:R-:W-:-:S07]  /*02b0*/  MOV R9, 0x2d0 ;  /* 0x000002d000097802 */ /* 0x000fce0000000f00 */
[----:B------:R-:W-:Y:S05]  /*02c0*/  CALL.REL.NOINC `($__internal_3_$__cuda_sm20_sqrt_rn_f32_slowpath) ;  /* 0x0000000400287944 */ /* 0x000fea0003c00000 */
[----:B------:R-:W-:Y:S01]  /*02d0*/  IMAD.MOV.U32 R2, RZ, RZ, R0 ;  /* 0x000000ffff027224 */ /* 0x000fe200078e0000 */
[----:B------:R-:W-:Y:S06]  /*02e0*/  BRA `(.L_x_48) ;  /* 0x0000000000107947 */ /* 0x000fec0003800000 */
.L_x_47:
[----:B------:R-:W-:Y:S01]  /*02f0*/  FMUL.FTZ R3, R0, R9 ;  /* 0x0000000900037220 */ /* 0x000fe20000410000 */
[----:B------:R-:W-:-:S03]  /*0300*/  FMUL.FTZ R2, R9, 0.5 ;  /* 0x3f00000009027820 */ /* 0x000fc60000410000 */
[----:B------:R-:W-:-:S04]  /*0310*/  FFMA R0, -R3, R3, R0 ;  /* 0x0000000303007223 */ /* 0x000fc80000000100 */
[----:B------:R-:W-:-:S07]  /*0320*/  FFMA R2, R0, R2, R3 ;  /* 0x0000000200027223 */ /* 0x000fce0000000003 */
.L_x_48:
[----:B------:R-:W-:Y:S05]  /*0330*/  BSYNC.RECONVERGENT B0 ;  /* 0x0000000000007941 */ /* 0x000fea0003800200 */
.L_x_46:
[----:B------:R-:W-:Y:S01]  /*0340*/  IADD3 R0, PT, PT, R2, 0x1800000, RZ ;  /* 0x0180000002007810 */ /* 0x000fe20007ffe0ff */
[----:B------:R-:W-:Y:S03]  /*0350*/  BSSY.RECONVERGENT B0, `(.L_x_49) ;  /* 0x000000b000007945 */ /* 0x000fe60003800200 */
[----:B------:R-:W-:-:S04]  /*0360*/  LOP3.LUT R0, R0, 0x7f800000, RZ, 0xc0, !PT ;  /* 0x7f80000000007812 */ /* 0x000fc800078ec0ff */
[----:B------:R-:W-:-:S13]  /*0370*/  ISETP.GT.U32.AND P0, PT, R0, 0x1ffffff, PT ;  /* 0x01ffffff0000780c */ /* 0x000fda0003f04070 */
[----:B------:R-:W-:Y:S05]  /*0380*/  @P0 BRA `(.L_x_50) ;  /* 0x00000000000c0947 */ /* 0x000fea0003800000 */
[----:B------:R-:W-:-:S07]  /*0390*/  MOV R6, 0x3b0 ;  /* 0x000003b000067802 */ /* 0x000fce0000000f00 */
[----:B------:R-:W-:Y:S05]  /*03a0*/  CALL.REL.NOINC `($__internal_2_$__cuda_sm20_rcp_rn_f32_slowpath) ;  /* 0x0000000000207944 */ /* 0x000fea0003c00000 */
[----:B------:R-:W-:Y:S05]  /*03b0*/  BRA `(.L_x_51) ;  /* 0x0000000000107947 */ /* 0x000fea0003800000 */
.L_x_50:
[----:B------:R-:W0:Y:S02]  /*03c0*/  MUFU.RCP R3, R2 ;  /* 0x0000000200037308 */ /* 0x000e240000001000 */
[----:B0-----:R-:W-:-:S04]  /*03d0*/  FFMA R0, R3, R2, -1 ;  /* 0xbf80000003007423 */ /* 0x001fc80000000002 */
[----:B------:R-:W-:-:S04]  /*03e0*/  FADD.FTZ R0, -R0, -RZ ;  /* 0x800000ff00007221 */ /* 0x000fc80000010100 */
[----:B------:R-:W-:-:S07]  /*03f0*/  FFMA R3, R3, R0, R3 ;  /* 0x0000000003037223 */ /* 0x000fce0000000003 */
.L_x_51:
[----:B------:R-:W-:Y:S05]  /*0400*/  BSYNC.RECONVERGENT B0 ;  /* 0x0000000000007941 */ /* 0x000fea0003800200 */
.L_x_49:
[----:B------:R-:W-:Y:S01]  /*0410*/  STG.E desc[UR4][R4.64+0x8], R3 ;  /* 0x0000080304007986 */ /* 0x000fe2000c101904 */
[----:B------:R-:W-:Y:S05]  /*0420*/  EXIT ;  /* 0x000000000000794d */ /* 0x000fea0003800000 */
        .weak           $__internal_2_$__cuda_sm20_rcp_rn_f32_slowpath
        .type           $__internal_2_$__cuda_sm20_rcp_rn_f32_slowpath,@function
        .size           $__internal_2_$__cuda_sm20_rcp_rn_f32_slowpath,($__internal_3_$__cuda_sm20_sqrt_rn_f32_slowpath - $__internal_2_$__cuda_sm20_rcp_rn_f32_slowpath)
$__internal_2_$__cuda_sm20_rcp_rn_f32_slowpath:
[----:B------:R-:W-:Y:S01]  /*0430*/  IMAD.SHL.U32 R0, R2, 0x2, RZ ;  /* 0x0000000202007824 */ /* 0x000fe200078e00ff */
[----:B------:R-:W-:Y:S04]  /*0440*/  BSSY.RECONVERGENT B1, `(.L_x_52) ;  /* 0x0000030000017945 */ /* 0x000fe80003800200 */
[----:B------:R-:W-:-:S04]  /*0450*/  SHF.R.U32.HI R9, RZ, 0x18, R0 ;  /* 0x00000018ff097819 */ /* 0x000fc80000011600 */
[----:B------:R-:W-:-:S13]  /*0460*/  ISETP.NE.U32.AND P0, PT, R9, RZ, PT ;  /* 0x000000ff0900720c */ /* 0x000fda0003f05070 */
[----:B------:R-:W-:Y:S05]  /*0470*/  @P0 BRA `(.L_x_53) ;  /* 0x0000000000280947 */ /* 0x000fea0003800000 */
[----:B------:R-:W-:-:S04]  /*0480*/  SHF.L.U32 R0, R2, 0x1, RZ ;  /* 0x0000000102007819 */ /* 0x000fc800000006ff */
[----:B------:R-:W-:-:S13]  /*0490*/  ISETP.NE.AND P0, PT, R0, RZ, PT ;  /* 0x000000ff0000720c */ /* 0x000fda0003f05270 */
[----:B------:R-:W-:Y:S01]  /*04a0*/  @P0 FFMA R7, R2, 1.84467440737095516160e+19, RZ ;  /* 0x5f80000002070823 */ /* 0x000fe200000000ff */
[----:B------:R-:W-:Y:S08]  /*04b0*/  @!P0 MUFU.RCP R3, R2 ;  /* 0x0000000200038308 */ /* 0x000ff00000001000 */
[----:B------:R-:W0:Y:S02]  /*04c0*/  @P0 MUFU.RCP R0, R7 ;  /* 0x0000000700000308 */ /* 0x000e240000001000 */
[----:B0-----:R-:W-:-:S04]  /*04d0*/  @P0 FFMA R8, R7, R0, -1 ;  /* 0xbf80000007080423 */ /* 0x001fc80000000000 */
[----:B------:R-:W-:-:S04]  /*04e0*/  @P0 FADD.FTZ R9, -R8, -RZ ;  /* 0x800000ff08090221 */ /* 0x000fc80000010100 */
[----:B------:R-:W-:-:S04]  /*04f0*/  @P0 FFMA R0, R0, R9, R0 ;  /* 0x0000000900000223 */ /* 0x000fc80000000000 */
[----:B------:R-:W-:Y:S01]  /*0500*/  @P0 FFMA R3, R0, 1.84467440737095516160e+19, RZ ;  /* 0x5f80000000030823 */ /* 0x000fe200000000ff */
[----:B------:R-:W-:Y:S06]  /*0510*/  BRA `(.L_x_54) ;  /* 0x0000000000887947 */ /* 0x000fec0003800000 */
.L_x_53:
[----:B------:R-:W-:-:S05]  /*0520*/  VIADD R11, R9, 0xffffff03 ;  /* 0xffffff03090b7836 */ /* 0x000fca0000000000 */
[----:B------:R-:W-:-:S13]  /*0530*/  ISETP.GT.U32.AND P0, PT, R11, 0x1, PT ;  /* 0x000000010b00780c */ /* 0x000fda0003f04070 */
[----:B------:R-:W-:Y:S05]  /*0540*/  @P0 BRA `(.L_x_55) ;  /* 0x0000000000780947 */ /* 0x000fea0003800000 */
[----:B------:R-:W-:Y:S01]  /*0550*/  LOP3.LUT R0, R2, 0x7fffff, RZ, 0xc0, !PT ;  /* 0x007fffff02007812 */ /* 0x000fe200078ec0ff */
[----:B------:R-:W-:-:S03]  /*0560*/  HFMA2 R10, -RZ, RZ, 0, 1.78813934326171875e-07 ;  /* 0x00000003ff0a7431 */ /* 0x000fc600000001ff */
[----:B------:R-:W-:-:S04]  /*0570*/  LOP3.LUT R0, R0, 0x3f800000, RZ, 0xfc, !PT ;  /* 0x3f80000000007812 */ /* 0x000fc800078efcff */
[----:B------:R-:W0:Y:S01]  /*0580*/  MUFU.RCP R3, R0 ;  /* 0x0000000000037308 */ /* 0x000e220000001000 */
[----:B------:R-:W-:Y:S01]  /*0590*/  SHF.L.U32 R10, R10, R11, RZ ;  /* 0x0000000b0a0a7219 */ /* 0x000fe200000006ff */
[----:B0-----:R-:W-:-:S04]  /*05a0*/  FFMA R7, R0, R3, -1 ;  /* 0xbf80000000077423 */ /* 0x001fc80000000003 */
[----:B------:R-:W-:-:S04]  /*05b0*/  FADD.FTZ R8, -R7, -RZ ;  /* 0x800000ff07087221 */ /* 0x000fc80000010100 */
[CCC-:B------:R-:W-:Y:S01]  /*05c0*/  FFMA.RM R7, R3.reuse, R8.reuse, R3.reuse ;  /* 0x0000000803077223 */ /* 0x1c0fe20000004003 */
[----:B------:R-:W-:-:S04]  /*05d0*/  FFMA.RP R8, R3, R8, R3 ;  /* 0x0000000803087223 */ /* 0x000fc80000008003 */
[C---:B------:R-:W-:Y:S02]  /*05e0*/  LOP3.LUT R3, R7.reuse, 0x7fffff, RZ, 0xc0, !PT ;  /* 0x007fffff07037812 */ /* 0x040fe400078ec0ff */
[----:B------:R-:W-:Y:S02]  /*05f0*/  FSETP.NEU.FTZ.AND P0, PT, R7, R8, PT ;  /* 0x000000080700720b */ /* 0x000fe40003f1d000 */
[----:B------:R-:W-:Y:S02]  /*0600*/  LOP3.LUT R3, R3, 0x800000, RZ, 0xfc, !PT ;  /* 0x0080000003037812 */ /* 0x000fe400078efcff */
[----:B------:R-:W-:Y:S02]  /*0610*/  SEL R7, RZ, 0xffffffff, !P0 ;  /* 0xffffffffff077807 */ /* 0x000fe40004000000 */
[----:B------:R-:W-:-:S03]  /*0620*/  LOP3.LUT R10, R10, R3, RZ, 0xc0, !PT ;  /* 0x000000030a0a7212 */ /* 0x000fc600078ec0ff */
[----:B------:R-:W-:Y:S01]  /*0630*/  IMAD.MOV R0, RZ, RZ, -R7 ;  /* 0x000000ffff007224 */ /* 0x000fe200078e0a07 */
[----:B------:R-:W-:-:S04]  /*0640*/  SHF.R.U32.HI R10, RZ, R11, R10 ;  /* 0x0000000bff0a7219 */ /* 0x000fc8000001160a */
[----:B------:R-:W-:Y:S02]  /*0650*/  LOP3.LUT P1, RZ, R0, R11, R3, 0xf8, !PT ;  /* 0x0000000b00ff7212 */ /* 0x000fe4000782f803 */
[C---:B------:R-:W-:Y:S02]  /*0660*/  LOP3.LUT P0, RZ, R10.reuse, 0x1, RZ, 0xc0, !PT ;  /* 0x000000010aff7812 */ /* 0x040fe4000780c0ff */
[----:B------:R-:W-:-:S04]  /*0670*/  LOP3.LUT P2, RZ, R10, 0x2, RZ, 0xc0, !PT ;  /* 0x000000020aff7812 */ /* 0x000fc8000784c0ff */
[----:B------:R-:W-:Y:S02]  /*0680*/  PLOP3.LUT P0, PT, P0, P1, P2, 0xe0, 0x0 ;  /* 0x000000000000781c */ /* 0x000fe40000703c20 */
[----:B------:R-:W-:Y:S02]  /*0690*/  LOP3.LUT P1, RZ, R2, 0x7fffff, RZ, 0xc0, !PT ;  /* 0x007fffff02ff7812 */ /* 0x000fe4000782c0ff */
[----:B------:R-:W-:-:S04]  /*06a0*/  SEL R0, RZ, 0x1, !P0 ;  /* 0x00000001ff007807 */ /* 0x000fc80004000000 */
[----:B------:R-:W-:-:S04]  /*06b0*/  IADD3 R0, PT, PT, -R0, RZ, RZ ;  /* 0x000000ff00007210 */ /* 0x000fc80007ffe1ff */
[----:B------:R-:W-:Y:S01]  /*06c0*/  ISETP.GE.AND P0, PT, R0, RZ, PT ;  /* 0x000000ff0000720c */ /* 0x000fe20003f06270 */
[----:B------:R-:W-:-:S05]  /*06d0*/  VIADD R0, R9, 0xffffff04 ;  /* 0xffffff0409007836 */ /* 0x000fca0000000000 */
[----:B------:R-:W-:-:S07]  /*06e0*/  SHF.R.U32.HI R3, RZ, R0, R3 ;  /* 0x00000000ff037219 */ /* 0x000fce0000011603 */
[----:B------:R-:W-:-:S05]  /*06f0*/  @!P0 IADD3 R3, PT, PT, R3, 0x1, RZ ;  /* 0x0000000103038810 */ /* 0x000fca0007ffe0ff */
[----:B------:R-:W-:-:S05]  /*0700*/  @!P1 IMAD.SHL.U32 R3, R3, 0x2, RZ ;  /* 0x0000000203039824 */ /* 0x000fca00078e00ff */
[----:B------:R-:W-:Y:S01]  /*0710*/  LOP3.LUT R3, R3, 0x80000000, R2, 0xf8, !PT ;  /* 0x8000000003037812 */ /* 0x000fe200078ef802 */
[----:B------:R-:W-:Y:S06]  /*0720*/  BRA `(.L_x_54) ;  /* 0x0000000000047947 */ /* 0x000fec0003800000 */
.L_x_55:
[----:B------:R0:W1:Y:S02]  /*0730*/  MUFU.RCP R3, R2 ;  /* 0x0000000200037308 */ /* 0x0000640000001000 */
.L_x_54:
[----:B------:R-:W-:Y:S05]  /*0740*/  BSYNC.RECONVERGENT B1 ;  /* 0x0000000000017941 */ /* 0x000fea0003800200 */
.L_x_52:
[----:B------:R-:W-:-:S04]  /*0750*/  MOV R7, 0x0 ;  /* 0x0000000000077802 */ /* 0x000fc80000000f00 */
[----:B01----:R-:W-:Y:S05]  /*0760*/  RET.REL.NODEC R6 `(_Z10calc_bondsiPfS_S_) ;  /* 0xfffffff806247950 */ /* 0x003fea0003c3ffff */
        .weak           $__internal_3_$__cuda_sm20_sqrt_rn_f32_slowpath
        .type           $__internal_3_$__cuda_sm20_sqrt_rn_f32_slowpath,@function
        .size           $__internal_3_$__cuda_sm20_sqrt_rn_f32_slowpath,(.L_x_97 - $__internal_3_$__cuda_sm20_sqrt_rn_f32_slowpath)
$__internal_3_$__cuda_sm20_sqrt_rn_f32_slowpath:
[----:B------:R-:W-:-:S13]  /*0770*/  LOP3.LUT P0, RZ, R0, 0x7fffffff, RZ, 0xc0, !PT ;  /* 0x7fffffff00ff7812 */ /* 0x000fda000780c0ff */
[----:B------:R-:W-:Y:S01]  /*0780*/  @!P0 IMAD.MOV.U32 R2, RZ, RZ, R0 ;  /* 0x000000ffff028224 */ /* 0x000fe200078e0000 */
[----:B------:R-:W-:Y:S06]  /*0790*/  @!P0 BRA `(.L_x_56) ;  /* 0x0000000000408947 */ /* 0x000fec0003800000 */
[----:B------:R-:W-:-:S13]  /*07a0*/  FSETP.GEU.FTZ.AND P0, PT, R0, RZ, PT ;  /* 0x000000ff0000720b */ /* 0x000fda0003f1e000 */
[----:B------:R-:W-:Y:S01]  /*07b0*/  @!P0 MOV R2, 0x7fffffff ;  /* 0x7fffffff00028802 */ /* 0x000fe20000000f00 */
        /* <DEDUP_REMOVED lines=8> */
[----:B------:R-:W-:Y:S01]  /*0840*/  @P0 FMUL.FTZ R8, R2, 0.5 ;  /* 0x3f00000002080820 */ /* 0x000fe20000410000 */
[----:B------:R-:W-:Y:S02]  /*0850*/  @!P0 MOV R2, R0 ;  /* 0x0000000000028202 */ /* 0x000fe40000000f00 */
[----:B------:R-:W-:-:S04]  /*0860*/  @P0 FADD.FTZ R7, -R6, -RZ ;  /* 0x800000ff06070221 */ /* 0x000fc80000010100 */
[----:B------:R-:W-:-:S04]  /*0870*/  @P0 FFMA R7, R6, R7, R3 ;  /* 0x0000000706070223 */ /* 0x000fc80000000003 */
[----:B------:R-:W-:-:S04]  /*0880*/  @P0 FFMA R7, R7, R8, R6 ;  /* 0x0000000807070223 */ /* 0x000fc80000000006 */
[----:B------:R-:W-:-:S07]  /*0890*/  @P0 FMUL.FTZ R2, R7, 2.3283064365386962891e-10 ;  /* 0x2f80000007020820 */ /* 0x000fce0000410000 */
.L_x_56:
[----:B------:R-:W-:Y:S02]  /*08a0*/  HFMA2 R3, -RZ, RZ, 0, 0 ;  /* 0x00000000ff037431 */ /* 0x000fe400000001ff */
[----:B------:R-:W-:Y:S01]  /*08b0*/  IMAD.MOV.U32 R0, RZ, RZ, R2 ;  /* 0x000000ffff007224 */ /* 0x000fe200078e0002 */
[----:B------:R-:W-:-:S04]  /*08c0*/  MOV R2, R9 ;  /* 0x0000000900027202 */ /* 0x000fc80000000f00 */
[----:B------:R-:W-:Y:S05]  /*08d0*/  RET.REL.NODEC R2 `(_Z10calc_bondsiPfS_S_) ;  /* 0xfffffff402c87950 */ /* 0x000fea0003c3ffff */
.L_x_57:
        /* <DEDUP_REMOVED lines=10> */
.L_x_97:


//--------------------- .text._Z13calc_extern_fifPfS_S_ --------------------------
	.section	.text._Z13calc_extern_fifPfS_S_,"ax",@progbits
	.align	128
        .global         _Z13calc_extern_fifPfS_S_
        .type           _Z13calc_extern_fifPfS_S_,@function
        .size           _Z13calc_extern_fifPfS_S_,(.L_x_105 - _Z13calc_extern_fifPfS_S_)
        .other          _Z13calc_extern_fifPfS_S_,@"STO_CUDA_ENTRY STV_DEFAULT"
_Z13calc_extern_fifPfS_S_:
.text._Z13calc_extern_fifPfS_S_:
        /* <DEDUP_REMOVED lines=11> */
[----:B------:R-:W2:Y:S01]  /*00b0*/  LDC.64 R4, c[0x0][0x398] ;  /* 0x0000e600ff047b82 */ /* 0x000ea20000000a00 */
[----:B0-----:R-:W-:-:S05]  /*00c0*/  IMAD.WIDE R2, R7, 0x4, R2 ;  /* 0x0000000407027825 */ /* 0x001fca00078e0202 */
[----:B-1----:R-:W3:Y:S01]  /*00d0*/  LDG.E R9, desc[UR4][R2.64] ;  /* 0x0000000402097981 */ /* 0x002ee2000c1e1900 */
[----:B--2---:R-:W-:-:S05]  /*00e0*/  IMAD.WIDE R4, R7, 0x4, R4 ;  /* 0x0000000407047825 */ /* 0x004fca00078e0204 */
[----:B---3--:R-:W-:Y:S04]  /*00f0*/  STG.E desc[UR4][R4.64], R9 ;  /* 0x0000000904007986 */ /* 0x008fe8000c101904 */
[----:B------:R-:W2:Y:S04]  /*0100*/  LDG.E R7, desc[UR4][R2.64+0x4] ;  /* 0x0000040402077981 */ /* 0x000ea8000c1e1900 */
[----:B--2---:R-:W-:Y:S04]  /*0110*/  STG.E desc[UR4][R4.64+0x4], R7 ;  /* 0x0000040704007986 */ /* 0x004fe8000c101904 */
[----:B------:R-:W2:Y:S04]  /*0120*/  LDG.E R11, desc[UR4][R2.64+0x8] ;  /* 0x00000804020b7981 */ /* 0x000ea8000c1e1900 */
[----:B--2---:R-:W-:Y:S01]  /*0130*/  STG.E desc[UR4][R4.64+0x8], R11 ;  /* 0x0000080b04007986 */ /* 0x004fe2000c101904 */
[----:B------:R-:W-:Y:S05]  /*0140*/  EXIT ;  /* 0x000000000000794d */ /* 0x000fea0003800000 */
.L_x_58:
        /* <DEDUP_REMOVED lines=11> */
.L_x_105:


//--------------------- .text._Z9call_PRNGfPfP24curandStatePhilox4_32_10 --------------------------
	.section	.text._Z9call_PRNGfPfP24curandStatePhilox4_32_10,"ax",@progbits
	.align	128
        .global         _Z9call_PRNGfPfP24curandStatePhilox4_32_10
        .type           _Z9call_PRNGfPfP24curandStatePhilox4_32_10,@function
        .size           _Z9call_PRNGfPfP24curandStatePhilox4_32_10,(.L_x_98 - _Z9call_PRNGfPfP24curandStatePhilox4_32_10)
        .other          _Z9call_PRNGfPfP24curandStatePhilox4_32_10,@"STO_CUDA_ENTRY STV_DEFAULT"
_Z9call_PRNGfPfP24curandStatePhilox4_32_10:
.text._Z9call_PRNGfPfP24curandStatePhilox4_32_10:
[----:B------:R-:W-:Y:S01]  /*0000*/  LDC R1, c[0x0][0x37c] ;  /* 0x0000df00ff017b82 */ /* 0x000fe20000000800 */
[----:B------:R-:W0:Y:S07]  /*0010*/  S2R R0, SR_TID.X ;  /* 0x0000000000007919 */ /* 0x000e2e0000002100 */
[----:B------:R-:W0:Y:S01]  /*0020*/  S2UR UR4, SR_CTAID.X ;  /* 0x00000000000479c3 */ /* 0x000e220000002500 */
[----:B------:R-:W1:Y:S01]  /*0030*/  LDCU.64 UR6, c[0x0][0x358] ;  /* 0x00006b00ff0677ac */ /* 0x000e620008000a00 */
[----:B------:R-:W2:Y:S06]  /*0040*/  LDCU UR5, c[0x0][0x380] ;  /* 0x00007000ff0577ac */ /* 0x000eac0008000800 */
[----:B------:R-:W0:Y:S08]  /*0050*/  LDC R7, c[0x0][0x360] ;  /* 0x0000d800ff077b82 */ /* 0x000e300000000800 */
[----:B------:R-:W3:Y:S08]  /*0060*/  LDC.64 R4, c[0x0][0x390] ;  /* 0x0000e400ff047b82 */ /* 0x000ef00000000a00 */
[----:B------:R-:W4:Y:S01]  /*0070*/  LDC.64 R2, c[0x0][0x388] ;  /* 0x0000e200ff027b82 */ /* 0x000f220000000a00 */
[----:B0-----:R-:W-:Y:S01]  /*0080*/  IMAD R7, R7, UR4, R0 ;  /* 0x0000000407077c24 */ /* 0x001fe2000f8e0200 */
[----:B------:R-:W-:-:S03]  /*0090*/  UMOV UR4, URZ ;  /* 0x000000ff00047c82 */ /* 0x000fc60008000000 */
[----:B---3--:R-:W-:-:S04]  /*00a0*/  IMAD.WIDE R4, R7, 0x40, R4 ;  /* 0x0000004007047825 */ /* 0x008fc800078e0204 */
[----:B-12---:R-:W-:-:S07]  /*00b0*/  IMAD R7, R7, 0x3, RZ ;  /* 0x0000000307077824 */ /* 0x006fce00078e02ff */
.L_x_81:
[----:B--2---:R-:W2:Y:S01]  /*00c0*/  LDG.E R0, desc[UR6][R4.64+0x2c] ;  /* 0x00002c0604007981 */ /* 0x004ea2000c1e1900 */
[----:B------:R-:W-:Y:S01]  /*00d0*/  UIADD3 UR4, UPT, UPT, UR4, 0x1, URZ ;  /* 0x0000000104047890 */ /* 0x000fe2000fffe0ff */
[----:B------:R-:W-:Y:S03]  /*00e0*/  BSSY.RECONVERGENT B0, `(.L_x_59) ;  /* 0x0000120000007945 */ /* 0x000fe60003800200 */
[----:B------:R-:W-:Y:S01]  /*00f0*/  UISETP.NE.AND UP0, UPT, UR4, 0x3, UPT ;  /* 0x000000030400788c */ /* 0x000fe2000bf05270 */
[----:B--2---:R-:W-:-:S13]  /*0100*/  ISETP.NE.AND P0, PT, R0, 0x1, PT ;  /* 0x000000010000780c */ /* 0x004fda0003f05270 */
[----:B01-3--:R-:W-:Y:S05]  /*0110*/  @!P0 BRA `(.L_x_60) ;  /* 0x0000001000688947 */ /* 0x00bfea0003800000 */
[----:B------:R-:W2:Y:S01]  /*0120*/  LDG.E R0, desc[UR6][R4.64+0x28] ;  /* 0x0000280604007981 */ /* 0x000ea2000c1e1900 */
[----:B------:R-:W-:Y:S01]  /*0130*/  BSSY.RECONVERGENT B1, `(.L_x_61) ;  /* 0x0000011000017945 */ /* 0x000fe20003800200 */
[C---:B--2---:R-:W-:Y:S02]  /*0140*/  ISETP.NE.AND P0, PT, R0.reuse, 0x1, PT ;  /* 0x000000010000780c */ /* 0x044fe40003f05270 */
[----:B------:R-:W-:-:S11]  /*0150*/  IADD3 R6, PT, PT, R0, 0x1, RZ ;  /* 0x0000000100067810 */ /* 0x000fd60007ffe0ff */
[----:B------:R-:W-:Y:S05]  /*0160*/  @!P0 BRA `(.L_x_62) ;  /* 0x0000000000308947 */ /* 0x000fea0003800000 */
[----:B------:R-:W-:-:S05]  /*0170*/  IMAD.MOV.U32 R9, RZ, RZ, -0x2 ;  /* 0xfffffffeff097424 */ /* 0x000fca00078e00ff */
[----:B------:R-:W-:-:S04]  /*0180*/  VIADDMNMX.U32 R0, R0, R9, 0x2, PT ;  /* 0x0000000200007446 */ /* 0x000fc80003800009 */
[----:B------:R-:W-:-:S04]  /*0190*/  SHF.L.U32 R0, R0, 0x2, RZ ;  /* 0x0000000200007819 */ /* 0x000fc800000006ff */
[----:B------:R-:W0:Y:S02]  /*01a0*/  LDC R8, c[0x2][R0] ;  /* 0x0080000000087b82 */ /* 0x000e240000000800 */
[----:B0-----:R-:W-:-:S04]  /*01b0*/  SHF.R.S32.HI R9, RZ, 0x1f, R8 ;  /* 0x0000001fff097819 */ /* 0x001fc80000011408 */
.L_x_85:
[----:B------:R-:W-:Y:S05]  /*01c0*/  BRX R8 -0x1d0                                                       (*"BRANCH_TARGETS .L_x_86,.L_x_87,.L_x_88"*) ;  /* 0xfffffffc088c7949 */ /* 0x000fea000383ffff */
.L_x_88:
[----:B------:R1:W5:Y:S01]  /*01d0*/  LDG.E R0, desc[UR6][R4.64+0x10] ;  /* 0x0000100604007981 */ /* 0x000362000c1e1900 */
[----:B------:R-:W-:Y:S05]  /*01e0*/  BRA `(.L_x_63) ;  /* 0x0000000000147947 */ /* 0x000fea0003800000 */
.L_x_86:
[----:B------:R2:W5:Y:S01]  /*01f0*/  LDG.E R0, desc[UR6][R4.64+0x18] ;  /* 0x0000180604007981 */ /* 0x000562000c1e1900 */
[----:B------:R-:W-:Y:S05]  /*0200*/  BRA `(.L_x_63) ;  /* 0x00000000000c7947 */ /* 0x000fea0003800000 */
.L_x_87:
[----:B------:R0:W5:Y:S01]  /*0210*/  LDG.E R0, desc[UR6][R4.64+0x1c] ;  /* 0x00001c0604007981 */ /* 0x000162000c1e1900 */
[----:B------:R-:W-:Y:S05]  /*0220*/  BRA `(.L_x_63) ;  /* 0x0000000000047947 */ /* 0x000fea0003800000 */
.L_x_62:
[----:B------:R3:W5:Y:S02]  /*0230*/  LDG.E R0, desc[UR6][R4.64+0x14] ;  /* 0x0000140604007981 */ /* 0x000764000c1e1900 */
.L_x_63:
[----:B------:R-:W-:Y:S05]  /*0240*/  BSYNC.RECONVERGENT B1 ;  /* 0x0000000000017941 */ /* 0x000fea0003800200 */
.L_x_61:
[----:B------:R-:W-:Y:S01]  /*0250*/  ISETP.NE.AND P0, PT, R6, 0x4, PT ;  /* 0x000000040600780c */ /* 0x000fe20003f05270 */
[----:B------:R-:W-:-:S12]  /*0260*/  BSSY.RECONVERGENT B1, `(.L_x_64) ;  /* 0x000005c000017945 */ /* 0x000fd80003800200 */
[----:B------:R-:W-:Y:S05]  /*0270*/  @P0 BRA `(.L_x_65) ;  /* 0x0000000400680947 */ /* 0x000fea0003800000 */
[----:B------:R-:W2:Y:S01]  /*0280*/  LDG.E.64 R12, desc[UR6][R4.64] ;  /* 0x00000006040c7981 */ /* 0x000ea2000c1e1b00 */
[----:B------:R-:W-:Y:S01]  /*0290*/  BSSY.RECONVERGENT B2, `(.L_x_66) ;  /* 0x0000016000027945 */ /* 0x000fe20003800200 */
[----:B--2---:R-:W-:-:S05]  /*02a0*/  VIADD R15, R12, 0x1 ;  /* 0x000000010c0f7836 */ /* 0x004fca0000000000 */
[----:B------:R2:W-:Y:S01]  /*02b0*/  STG.E desc[UR6][R4.64], R15 ;  /* 0x0000000f04007986 */ /* 0x0005e2000c101906 */
[----:B------:R-:W-:-:S13]  /*02c0*/  ISETP.NE.AND P0, PT, R15, RZ, PT ;  /* 0x000000ff0f00720c */ /* 0x000fda0003f05270 */
[----:B--2---:R-:W-:Y:S05]  /*02d0*/  @!P0 BRA `(.L_x_67) ;  /* 0x0000000000088947 */ /* 0x004fea0003800000 */
[----:B------:R2:W5:Y:S01]  /*02e0*/  LDG.E R11, desc[UR6][R4.64+0x8] ;  /* 0x00000806040b7981 */ /* 0x000562000c1e1900 */
[----:B------:R-:W-:Y:S05]  /*02f0*/  BRA `(.L_x_68) ;  /* 0x00000000003c7947 */ /* 0x000fea0003800000 */
.L_x_67:
[----:B------:R2:W5:Y:S01]  /*0300*/  LDG.E R11, desc[UR6][R4.64+0x8] ;  /* 0x00000806040b7981 */ /* 0x000562000c1e1900 */
[----:B------:R-:W-:-:S04]  /*0310*/  IADD3 R13, PT, PT, R13, 0x1, RZ ;  /* 0x000000010d0d7810 */ /* 0x000fc80007ffe0ff */
[----:B------:R-:W-:Y:S01]  /*0320*/  ISETP.NE.AND P0, PT, R13, RZ, PT ;  /* 0x000000ff0d00720c */ /* 0x000fe20003f05270 */
[----:B------:R2:W-:-:S12]  /*0330*/  STG.E desc[UR6][R4.64+0x4], R13 ;  /* 0x0000040d04007986 */ /* 0x0005d8000c101906 */
[----:B--2---:R-:W-:Y:S05]  /*0340*/  @P0 BRA `(.L_x_68) ;  /* 0x0000000000280947 */ /* 0x004fea0003800000 */
[----:B-----5:R-:W-:Y:S02]  /*0350*/  VIADD R11, R11, 0x1 ;  /* 0x000000010b0b7836 */ /* 0x020fe40000000000 */
[----:B------:R-:W-:-:S03]  /*0360*/  HFMA2 R13, -RZ, RZ, 0, 0 ;  /* 0x00000000ff0d7431 */ /* 0x000fc600000001ff */
[----:B------:R2:W-:Y:S01]  /*0370*/  STG.E desc[UR6][R4.64+0x8], R11 ;  /* 0x0000080b04007986 */ /* 0x0005e2000c101906 */
[----:B------:R-:W-:-:S13]  /*0380*/  ISETP.NE.AND P0, PT, R11, RZ, PT ;  /* 0x000000ff0b00720c */ /* 0x000fda0003f05270 */
[----:B--2---:R-:W-:Y:S05]  /*0390*/  @P0 BRA `(.L_x_68) ;  /* 0x0000000000140947 */ /* 0x004fea0003800000 */
[----:B------:R-:W2:Y:S01]  /*03a0*/  LDG.E R6, desc[UR6][R4.64+0xc] ;  /* 0x00000c0604067981 */ /* 0x000ea2000c1e1900 */
[----:B------:R-:W-:Y:S01]  /*03b0*/  MOV R11, RZ ;  /* 0x000000ff000b7202 */ /* 0x000fe20000000f00 */
[----:B------:R-:W-:Y:S02]  /*03c0*/  IMAD.MOV.U32 R13, RZ, RZ, RZ ;  /* 0x000000ffff0d7224 */ /* 0x000fe400078e00ff */
[----:B--2---:R-:W-:-:S05]  /*03d0*/  VIADD R9, R6, 0x1 ;  /* 0x0000000106097836 */ /* 0x004fca0000000000 */
[----:B------:R2:W-:Y:S02]  /*03e0*/  STG.E desc[UR6][R4.64+0xc], R9 ;  /* 0x00000c0904007986 */ /* 0x0005e4000c101906 */
.L_x_68:
[----:B------:R-:W-:Y:S05]  /*03f0*/  BSYNC.RECONVERGENT B2 ;  /* 0x0000000000027941 */ /* 0x000fea0003800200 */
.L_x_66:
[----:B--2---:R-:W2:Y:S04]  /*0400*/  LDG.E.64 R8, desc[UR6][R4.64+0x20] ;  /* 0x0000200604087981 */ /* 0x004ea8000c1e1b00 */
[----:B------:R-:W3:Y:S01]  /*0410*/  LDG.E R14, desc[UR6][R4.64+0xc] ;  /* 0x00000c06040e7981 */ /* 0x000ee2000c1e1900 */
[----:B-----5:R-:W-:-:S04]  /*0420*/  IMAD.WIDE.U32 R10, R11, -0x326172a9, RZ ;  /* 0xcd9e8d570b0a7825 */ /* 0x020fc800078e00ff */
[----:B------:R-:W-:Y:S01]  /*0430*/  IMAD.HI.U32 R6, R15, -0x2daee0ad, RZ ;  /* 0xd2511f530f067827 */ /* 0x000fe200078e00ff */
[----:B------:R-:W-:Y:S02]  /*0440*/  MOV R15, 0xd2511f53 ;  /* 0xd2511f53000f7802 */ /* 0x000fe40000000f00 */
[----:B--2---:R-:W-:-:S03]  /*0450*/  LOP3.LUT R13, R8, R11, R13, 0x96, !PT ;  /* 0x0000000b080d7212 */ /* 0x004fc600078e960d */
[----:B------:R-:W-:Y:S01]  /*0460*/  IMAD R11, R12, R15, -0x2daee0ad ;  /* 0xd2511f530c0b7424 */ /* 0x000fe200078e020f */
[----:B------:R-:W-:Y:S01]  /*0470*/  IADD3 R17, PT, PT, R8, -0x61c88647, RZ ;  /* 0x9e3779b908117810 */ /* 0x000fe20007ffe0ff */
[C---:B------:R-:W-:Y:S01]  /*0480*/  VIADD R16, R9.reuse, 0xbb67ae85 ;  /* 0xbb67ae8509107836 */ /* 0x040fe20000000000 */
[----:B---3--:R-:W-:Y:S01]  /*0490*/  LOP3.LUT R6, R9, R14, R6, 0x96, !PT ;  /* 0x0000000e09067212 */ /* 0x008fe200078e9606 */
[----:B------:R-:W-:-:S04]  /*04a0*/  IMAD.WIDE.U32 R12, R13, -0x2daee0ad, RZ ;  /* 0xd2511f530d0c7825 */ /* 0x000fc800078e00ff */
[----:B------:R-:W-:Y:S01]  /*04b0*/  IMAD.WIDE.U32 R14, R6, -0x326172a9, RZ ;  /* 0xcd9e8d57060e7825 */ /* 0x000fe200078e00ff */
[----:B------:R-:W-:-:S03]  /*04c0*/  LOP3.LUT R11, R16, R13, R11, 0x96, !PT ;  /* 0x0000000d100b7212 */ /* 0x000fc600078e960b */
[----:B------:R-:W-:Y:S01]  /*04d0*/  VIADD R13, R8, 0x3c6ef372 ;  /* 0x3c6ef372080d7836 */ /* 0x000fe20000000000 */
[----:B------:R-:W-:Y:S01]  /*04e0*/  LOP3.LUT R17, R17, R10, R15, 0x96, !PT ;  /* 0x0000000a11117212 */ /* 0x000fe200078e960f */
[----:B------:R-:W-:Y:S01]  /*04f0*/  IMAD.WIDE.U32 R10, R11, -0x326172a9, RZ ;  /* 0xcd9e8d570b0a7825 */ /* 0x000fe200078e00ff */
[----:B------:R-:W-:-:S03]  /*0500*/  IADD3 R15, PT, PT, R9, 0x76cf5d0a, RZ ;  /* 0x76cf5d0a090f7810 */ /* 0x000fc60007ffe0ff */
[----:B------:R-:W-:Y:S01]  /*0510*/  IMAD.WIDE.U32 R16, R17, -0x2daee0ad, RZ ;  /* 0xd2511f5311107825 */ /* 0x000fe200078e00ff */
[----:B------:R-:W-:Y:S02]  /*0520*/  LOP3.LUT R13, R11, R14, R13, 0x96, !PT ;  /* 0x0000000e0b0d7212 */ /* 0x000fe400078e960d */
[----:B------:R-:W-:Y:S01]  /*0530*/  IADD3 R11, PT, PT, R8, -0x255992d5, RZ ;  /* 0xdaa66d2b080b7810 */ /* 0x000fe20007ffe0ff */
[----:B------:R-:W-:Y:S01]  /*0540*/  IMAD.MOV.U32 R6, RZ, RZ, RZ ;  /* 0x000000ffff067224 */ /* 0x000fe200078e00ff */
[----:B------:R-:W-:Y:S01]  /*0550*/  LOP3.LUT R15, R17, R15, R12, 0x96, !PT ;  /* 0x0000000f110f7212 */ /* 0x000fe200078e960c */
[----:B------:R-:W-:Y:S02]  /*0560*/  VIADD R17, R9, 0x32370b8f ;  /* 0x32370b8f09117836 */ /* 0x000fe40000000000 */
[----:B------:R-:W-:-:S04]  /*0570*/  IMAD.WIDE.U32 R12, R13, -0x2daee0ad, RZ ;  /* 0xd2511f530d0c7825 */ /* 0x000fc800078e00ff */
[----:B------:R-:W-:Y:S01]  /*0580*/  IMAD.WIDE.U32 R14, R15, -0x326172a9, RZ ;  /* 0xcd9e8d570f0e7825 */ /* 0x000fe200078e00ff */
[----:B------:R-:W-:-:S03]  /*0590*/  LOP3.LUT R17, R13, R16, R17, 0x96, !PT ;  /* 0x000000100d117212 */ /* 0x000fc600078e9611 */
[----:B------:R-:W-:Y:S01]  /*05a0*/  VIADD R13, R8, 0x78dde6e4 ;  /* 0x78dde6e4080d7836 */ /* 0x000fe20000000000 */
[----:B------:R-:W-:Y:S01]  /*05b0*/  LOP3.LUT R16, R15, R10, R11, 0x96, !PT ;  /* 0x0000000a0f107212 */ /* 0x000fe200078e960b */
[----:B------:R-:W-:Y:S01]  /*05c0*/  IMAD.WIDE.U32 R10, R17, -0x326172a9, RZ ;  /* 0xcd9e8d57110a7825 */ /* 0x000fe200078e00ff */
[----:B------:R-:W-:-:S03]  /*05d0*/  IADD3 R15, PT, PT, R9, -0x126145ec, RZ ;  /* 0xed9eba14090f7810 */ /* 0x000fc60007ffe0ff */
[----:B------:R-:W-:Y:S01]  /*05e0*/  IMAD.WIDE.U32 R16, R16, -0x2daee0ad, RZ ;  /* 0xd2511f5310107825 */ /* 0x000fe200078e00ff */
[----:B------:R-:W-:Y:S02]  /*05f0*/  LOP3.LUT R13, R11, R14, R13, 0x96, !PT ;  /* 0x0000000e0b0d7212 */ /* 0x000fe400078e960d */
[----:B------:R-:W-:Y:S02]  /*0600*/  IADD3 R11, PT, PT, R8, 0x1715609d, RZ ;  /* 0x1715609d080b7810 */ /* 0x000fe40007ffe0ff */
        /* <DEDUP_REMOVED lines=22> */
[----:B------:R-:W-:-:S04]  /*0770*/  LOP3.LUT R13, R17, R14, R13, 0x96, !PT ;  /* 0x0000000e110d7212 */ /* 0x000fc800078e960d */
[----:B------:R-:W-:Y:S01]  /*0780*/  LOP3.LUT R15, R11, R12, R15, 0x96, !PT ;  /* 0x0000000c0b0f7212 */ /* 0x000fe200078e960f */
[----:B------:R-:W-:Y:S01]  /*0790*/  VIADD R11, R9, 0x96a522ad ;  /* 0x96a522ad090b7836 */ /* 0x000fe20000000000 */
[----:B------:R-:W-:Y:S01]  /*07a0*/  IADD3 R9, PT, PT, R8, -0x700cb87f, RZ ;  /* 0x8ff3478108097810 */ /* 0x000fe20007ffe0ff */
[----:B------:R-:W-:-:S04]  /*07b0*/  IMAD.WIDE.U32 R12, R13, -0x2daee0ad, RZ ;  /* 0xd2511f530d0c7825 */ /* 0x000fc800078e00ff */
[----:B------:R-:W-:Y:S01]  /*07c0*/  IMAD.WIDE.U32 R14, R15, -0x326172a9, RZ ;  /* 0xcd9e8d570f0e7825 */ /* 0x000fe200078e00ff */
[----:B------:R-:W-:-:S03]  /*07d0*/  LOP3.LUT R10, R13, R10, R11, 0x96, !PT ;  /* 0x0000000a0d0a7212 */ /* 0x000fc600078e960b */
[----:B------:R-:W-:Y:S01]  /*07e0*/  IMAD.MOV.U32 R11, RZ, RZ, R12 ;  /* 0x000000ffff0b7224 */ /* 0x000fe200078e000c */
[----:B------:R-:W-:Y:S02]  /*07f0*/  LOP3.LUT R8, R15, R16, R9, 0x96, !PT ;  /* 0x000000100f087212 */ /* 0x000fe400078e9609 */
[----:B------:R-:W-:-:S05]  /*0800*/  MOV R9, R14 ;  /* 0x0000000e00097202 */ /* 0x000fca0000000f00 */
[----:B------:R2:W-:Y:S02]  /*0810*/  STG.E.128 desc[UR6][R4.64+0x10], R8 ;  /* 0x0000100804007986 */ /* 0x0005e4000c101d06 */
.L_x_65:
[----:B------:R-:W-:Y:S05]  /*0820*/  BSYNC.RECONVERGENT B1 ;  /* 0x0000000000017941 */ /* 0x000fea0003800200 */
.L_x_64:
[C---:B--2---:R-:W-:Y:S01]  /*0830*/  IADD3 R11, PT, PT, R6.reuse, 0x1, RZ ;  /* 0x00000001060b7810 */ /* 0x044fe20007ffe0ff */
[----:B------:R-:W-:Y:S01]  /*0840*/  BSSY.RECONVERGENT B1, `(.L_x_69) ;  /* 0x0000011000017945 */ /* 0x000fe20003800200 */
[----:B------:R-:W-:-:S03]  /*0850*/  ISETP.NE.AND P0, PT, R6, 0x1, PT ;  /* 0x000000010600780c */ /* 0x000fc60003f05270 */
[----:B------:R2:W-:Y:S10]  /*0860*/  STG.E desc[UR6][R4.64+0x28], R11 ;  /* 0x0000280b04007986 */ /* 0x0005f4000c101906 */
[----:B------:R-:W-:Y:S05]  /*0870*/  @!P0 BRA `(.L_x_70) ;  /* 0x0000000000308947 */ /* 0x000fea0003800000 */
[----:B------:R-:W-:-:S05]  /*0880*/  IMAD.MOV.U32 R9, RZ, RZ, -0x2 ;  /* 0xfffffffeff097424 */ /* 0x000fca00078e00ff */
[----:B------:R-:W-:-:S04]  /*0890*/  VIADDMNMX.U32 R6, R6, R9, 0x2, PT ;  /* 0x0000000206067446 */ /* 0x000fc80003800009 */
[----:B------:R-:W-:-:S04]  /*08a0*/  SHF.L.U32 R6, R6, 0x2, RZ ;  /* 0x0000000206067819 */ /* 0x000fc800000006ff */
[----:B------:R-:W0:Y:S02]  /*08b0*/  LDC R8, c[0x2][R6+0xc] ;  /* 0x0080030006087b82 */ /* 0x000e240000000800 */
[----:B0-----:R-:W-:-:S04]  /*08c0*/  SHF.R.S32.HI R9, RZ, 0x1f, R8 ;  /* 0x0000001fff097819 */ /* 0x001fc80000011408 */
.L_x_89:
[----:B------:R-:W-:Y:S05]  /*08d0*/  BRX R8 -0x8e0                                                       (*"BRANCH_TARGETS .L_x_90,.L_x_91,.L_x_92"*) ;  /* 0xfffffff408c87949 */ /* 0x000fea000383ffff */
.L_x_92:
[----:B------:R0:W5:Y:S01]  /*08e0*/  LDG.E R6, desc[UR6][R4.64+0x10] ;  /* 0x0000100604067981 */ /* 0x000162000c1e1900 */
[----:B------:R-:W-:Y:S05]  /*08f0*/  BRA `(.L_x_71) ;  /* 0x0000000000147947 */ /* 0x000fea0003800000 */
.L_x_90:
[----:B------:R0:W5:Y:S01]  /*0900*/  LDG.E R6, desc[UR6][R4.64+0x18] ;  /* 0x0000180604067981 */ /* 0x000162000c1e1900 */
[----:B------:R-:W-:Y:S05]  /*0910*/  BRA `(.L_x_71) ;  /* 0x00000000000c7947 */ /* 0x000fea0003800000 */
.L_x_91:
[----:B------:R0:W5:Y:S01]  /*0920*/  LDG.E R6, desc[UR6][R4.64+0x1c] ;  /* 0x00001c0604067981 */ /* 0x000162000c1e1900 */
[----:B------:R-:W-:Y:S05]  /*0930*/  BRA `(.L_x_71) ;  /* 0x0000000000047947 */ /* 0x000fea0003800000 */
.L_x_70:
[----:B------:R0:W5:Y:S02]  /*0940*/  LDG.E R6, desc[UR6][R4.64+0x14] ;  /* 0x0000140604067981 */ /* 0x000164000c1e1900 */
.L_x_71:
[----:B------:R-:W-:Y:S05]  /*0950*/  BSYNC.RECONVERGENT B1 ;  /* 0x0000000000017941 */ /* 0x000fea0003800200 */
.L_x_69:
        /* <DEDUP_REMOVED lines=11> */
.L_x_75:
        /* <DEDUP_REMOVED lines=15> */
.L_x_76:
[----:B------:R-:W-:Y:S05]  /*0b00*/  BSYNC.RECONVERGENT B2 ;  /* 0x0000000000027941 */ /* 0x000fea0003800200 */
.L_x_74:
[----:B--2---:R-:W2:Y:S04]  /*0b10*/  LDG.E.64 R8, desc[UR6][R4.64+0x20] ;  /* 0x0000200604087981 */ /* 0x004ea8000c1e1b00 */
[----:B------:R-:W3:Y:S01]  /*0b20*/  LDG.E R16, desc[UR6][R4.64+0xc] ;  /* 0x00000c0604107981 */ /* 0x000ee2000c1e1900 */
[----:B-----5:R-:W-:-:S03]  /*0b30*/  IMAD.WIDE.U32 R10, R11, -0x326172a9, RZ ;  /* 0xcd9e8d570b0a7825 */ /* 0x020fc600078e00ff */
[----:B------:R0:W-:Y:S01]  /*0b40*/  STG.E desc[UR6][R4.64+0x28], RZ ;  /* 0x000028ff04007986 */ /* 0x0001e2000c101906 */
[----:B------:R-:W-:Y:S01]  /*0b50*/  IMAD.HI.U32 R14, R15, -0x2daee0ad, RZ ;  /* 0xd2511f530f0e7827 */ /* 0x000fe200078e00ff */
[----:B------:R-:W-:Y:S02]  /*0b60*/  MOV R15, 0xd2511f53 ;  /* 0xd2511f53000f7802 */ /* 0x000fe40000000f00 */
[----:B--2---:R-:W-:-:S03]  /*0b70*/  LOP3.LUT R13, R8, R11, R13, 0x96, !PT ;  /* 0x0000000b080d7212 */ /* 0x004fc600078e960d */
[----:B------:R-:W-:Y:S01]  /*0b80*/  IMAD R11, R12, R15, -0x2daee0ad ;  /* 0xd2511f530c0b7424 */ /* 0x000fe200078e020f */
[----:B------:R-:W-:Y:S02]  /*0b90*/  IADD3 R17, PT, PT, R8, -0x61c88647, RZ ;  /* 0x9e3779b908117810 */ /* 0x000fe40007ffe0ff */
[C---:B---3--:R-:W-:Y:S01]  /*0ba0*/  LOP3.LUT R14, R9.reuse, R16, R14, 0x96, !PT ;  /* 0x00000010090e7212 */ /* 0x048fe200078e960e */
        /* <DEDUP_REMOVED lines=10> */
[----:B------:R-:W-:Y:S02]  /*0c50*/  IADD3 R11, PT, PT, R8, -0x255992d5, RZ ;  /* 0xdaa66d2b080b7810 */ /* 0x000fe40007ffe0ff */
        /* <DEDUP_REMOVED lines=17> */
[----:B------:R-:W-:Y:S02]  /*0d70*/  IADD3 R13, PT, PT, R8, -0x4ab325aa, RZ ;  /* 0xb54cda56080d7810 */ /* 0x000fe40007ffe0ff */
        /* <DEDUP_REMOVED lines=10> */
[----:B------:R-:W-:Y:S02]  /*0e20*/  LOP3.LUT R17, R13, R16, R17, 0x96, !PT ;  /* 0x000000100d117212 */ /* 0x000fe400078e9611 */
[----:B------:R-:W-:Y:S02]  /*0e30*/  IADD3 R13, PT, PT, R8, -0xe443238, RZ ;  /* 0xf1bbcdc8080d7810 */ /* 0x000fe40007ffe0ff */
[----:B------:R-:W-:Y:S01]  /*0e40*/  LOP3.LUT R11, R15, R10, R11, 0x96, !PT ;  /* 0x0000000a0f0b7212 */ /* 0x000fe200078e960b */
[----:B------:R-:W-:-:S04]  /*0e50*/  IMAD.WIDE.U32 R16, R17, -0x326172a9, RZ ;  /* 0xcd9e8d5711107825 */ /* 0x000fc800078e00ff */
[----:B------:R-:W-:Y:S01]  /*0e60*/  IMAD.WIDE.U32 R10, R11, -0x2daee0ad, RZ ;  /* 0xd2511f530b0a7825 */ /* 0x000fe200078e00ff */
[----:B------:R-:W-:-:S03]  /*0e70*/  LOP3.LUT R13, R17, R14, R13, 0x96, !PT ;  /* 0x0000000e110d7212 */ /* 0x000fc600078e960d */
[----:B------:R-:W-:-:S05]  /*0e80*/  VIADD R15, R9, 0xdb3d7428 ;  /* 0xdb3d7428090f7836 */ /* 0x000fca0000000000 */
[----:B------:R-:W-:Y:S01]  /*0e90*/  LOP3.LUT R15, R11, R12, R15, 0x96, !PT ;  /* 0x0000000c0b0f7212 */ /* 0x000fe200078e960f */
[----:B------:R-:W-:Y:S01]  /*0ea0*/  IMAD.WIDE.U32 R12, R13, -0x2daee0ad, RZ ;  /* 0xd2511f530d0c7825 */ /* 0x000fe200078e00ff */
[----:B------:R-:W-:Y:S02]  /*0eb0*/  IADD3 R11, PT, PT, R9, -0x695add53, RZ ;  /* 0x96a522ad090b7810 */ /* 0x000fe40007ffe0ff */
[----:B------:R-:W-:Y:S01]  /*0ec0*/  IADD3 R9, PT, PT, R8, -0x700cb87f, RZ ;  /* 0x8ff3478108097810 */ /* 0x000fe20007ffe0ff */
[----:B------:R-:W-:Y:S01]  /*0ed0*/  IMAD.WIDE.U32 R14, R15, -0x326172a9, RZ ;  /* 0xcd9e8d570f0e7825 */ /* 0x000fe200078e00ff */
[----:B------:R-:W-:-:S03]  /*0ee0*/  LOP3.LUT R10, R13, R10, R11, 0x96, !PT ;  /* 0x0000000a0d0a7212 */ /* 0x000fc600078e960b */
[----:B------:R-:W-:Y:S01]  /*0ef0*/  IMAD.MOV.U32 R11, RZ, RZ, R12 ;  /* 0x000000ffff0b7224 */ /* 0x000fe200078e000c */
[----:B------:R-:W-:Y:S02]  /*0f00*/  LOP3.LUT R8, R15, R16, R9, 0x96, !PT ;  /* 0x000000100f087212 */ /* 0x000fe400078e9609 */
[----:B------:R-:W-:-:S05]  /*0f10*/  MOV R9, R14 ;  /* 0x0000000e00097202 */ /* 0x000fca0000000f00 */
[----:B------:R0:W-:Y:S02]  /*0f20*/  STG.E.128 desc[UR6][R4.64+0x10], R8 ;  /* 0x0000100804007986 */ /* 0x0001e4000c101d06 */
.L_x_73:
[----:B------:R-:W-:Y:S05]  /*0f30*/  BSYNC.RECONVERGENT B1 ;  /* 0x0000000000017941 */ /* 0x000fea0003800200 */
.L_x_72:
[----:B0-----:R-:W-:Y:S01]  /*0f40*/  HFMA2 R9, -RZ, RZ, 0.1171875, 0 ;  /* 0x2f800000ff097431 */ /* 0x001fe200000001ff */
[----:B-----5:R-:W-:Y:S01]  /*0f50*/  I2FP.F32.U32 R0, R0 ;  /* 0x0000000000007245 */ /* 0x020fe20000201000 */
[----:B------:R-:W-:Y:S01]  /*0f60*/  BSSY.RECONVERGENT B1, `(.L_x_77) ;  /* 0x000002c000017945 */ /* 0x000fe20003800200 */
[----:B--2---:R-:W-:Y:S02]  /*0f70*/  MOV R11, 0x3e055027 ;  /* 0x3e055027000b7802 */ /* 0x004fe40000000f00 */
[----:B------:R-:W-:Y:S01]  /*0f80*/  I2FP.F32.U32 R6, R6 ;  /* 0x0000000600067245 */ /* 0x000fe20000201000 */
[----:B------:R-:W-:-:S05]  /*0f90*/  FFMA R0, R0, R9, 1.1641532182693481445e-10 ;  /* 0x2f00000000007423 */ /* 0x000fca0000000009 */
[----:B------:R-:W-:-:S13]  /*0fa0*/  FSETP.GEU.AND P0, PT, R0, 1.175494350822287508e-38, PT ;  /* 0x008000000000780b */ /* 0x000fda0003f0e000 */
[----:B------:R-:W-:-:S04]  /*0fb0*/  @!P0 FMUL R0, R0, 8388608 ;  /* 0x4b00000000008820 */ /* 0x000fc80000400000 */
[----:B------:R-:W-:-:S05]  /*0fc0*/  VIADD R8, R0, 0xc0d55555 ;  /* 0xc0d5555500087836 */ /* 0x000fca0000000000 */
[----:B------:R-:W-:-:S04]  /*0fd0*/  LOP3.LUT R9, R8, 0xff800000, RZ, 0xc0, !PT ;  /* 0xff80000008097812 */ /* 0x000fc800078ec0ff */
[-C--:B------:R-:W-:Y:S02]  /*0fe0*/  IADD3 R8, PT, PT, R0, -R9.reuse, RZ ;  /* 0x8000000900087210 */ /* 0x080fe40007ffe0ff */
[----:B------:R-:W-:-:S03]  /*0ff0*/  I2FP.F32.S32 R9, R9 ;  /* 0x0000000900097245 */ /* 0x000fc60000201400 */
[----:B------:R-:W-:Y:S01]  /*1000*/  FADD R10, R8, -1 ;  /* 0xbf800000080a7421 */ /* 0x000fe20000000000 */
[----:B------:R-:W-:Y:S02]  /*1010*/  FSEL R8, RZ, -23, P0 ;  /* 0xc1b80000ff087808 */ /* 0x000fe40000000000 */
[----:B------:R-:W-:Y:S01]  /*1020*/  ISETP.GT.U32.AND P0, PT, R0, 0x7f7fffff, PT ;  /* 0x7f7fffff0000780c */ /* 0x000fe20003f04070 */
[C---:B------:R-:W-:Y:S02]  /*1030*/  FFMA R11, R10.reuse, -R11, 0.14084610342979431152 ;  /* 0x3e1039f60a0b7423 */ /* 0x040fe4000000080b */
[----:B------:R-:W-:Y:S01]  /*1040*/  FFMA R8, R9, 1.1920928955078125e-07, R8 ;  /* 0x3400000009087823 */ /* 0x000fe20000000008 */
[----:B------:R-:W-:Y:S02]  /*1050*/  IMAD.MOV.U32 R9, RZ, RZ, 0x7f800000 ;  /* 0x7f800000ff097424 */ /* 0x000fe400078e00ff */
[----:B------:R-:W-:-:S04]  /*1060*/  FFMA R11, R10, R11, -0.12148627638816833496 ;  /* 0xbdf8cdcc0a0b7423 */ /* 0x000fc8000000000b */
[----:B------:R-:W-:-:S04]  /*1070*/  FFMA R11, R10, R11, 0.13980610668659210205 ;  /* 0x3e0f29550a0b7423 */ /* 0x000fc8000000000b */
[----:B------:R-:W-:-:S04]  /*1080*/  FFMA R11, R10, R11, -0.16684235632419586182 ;  /* 0xbe2ad8b90a0b7423 */ /* 0x000fc8000000000b */
[----:B------:R-:W-:-:S04]  /*1090*/  FFMA R11, R10, R11, 0.20012299716472625732 ;  /* 0x3e4ced0b0a0b7423 */ /* 0x000fc8000000000b */
[----:B------:R-:W-:-:S04]  /*10a0*/  FFMA R11, R10, R11, -0.24999669194221496582 ;  /* 0xbe7fff220a0b7423 */ /* 0x000fc8000000000b */
[----:B------:R-:W-:-:S04]  /*10b0*/  FFMA R11, R10, R11, 0.33333182334899902344 ;  /* 0x3eaaaa780a0b7423 */ /* 0x000fc8000000000b */
[----:B------:R-:W-:-:S04]  /*10c0*/  FFMA R11, R10, R11, -0.5 ;  /* 0xbf0000000a0b7423 */ /* 0x000fc8000000000b */
[----:B------:R-:W-:-:S04]  /*10d0*/  FMUL R11, R10, R11 ;  /* 0x0000000b0a0b7220 */ /* 0x000fc80000400000 */
[----:B------:R-:W-:-:S04]  /*10e0*/  FFMA R11, R10, R11, R10 ;  /* 0x0000000b0a0b7223 */ /* 0x000fc8000000000a */
[----:B------:R-:W-:Y:S01]  /*10f0*/  FFMA R8, R8, 0.69314718246459960938, R11 ;  /* 0x3f31721808087823 */ /* 0x000fe2000000000b */
[C---:B------:R-:W-:Y:S01]  /*1100*/  @P0 FFMA R8, R0.reuse, R9, +INF ;  /* 0x7f80000000080423 */ /* 0x040fe20000000009 */
[----:B------:R-:W-:Y:S01]  /*1110*/  FSETP.NEU.AND P0, PT, R0, RZ, PT ;  /* 0x000000ff0000720b */ /* 0x000fe20003f0d000 */
[----:B------:R-:W-:Y:S02]  /*1120*/  HFMA2 R9, -RZ, RZ, 0.1495361328125, 0.0004794597625732421875 ;  /* 0x30c90fdbff097431 */ /* 0x000fe400000001ff */
[----:B------:R-:W-:-:S05]  /*1130*/  FMUL R8, R8, -2 ;  /* 0xc000000008087820 */ /* 0x000fca0000400000 */
[----:B------:R-:W-:Y:S01]  /*1140*/  FSEL R11, R8, +INF , P0 ;  /* 0x7f800000080b7808 */ /* 0x000fe20000000000 */
[----:B------:R-:W-:-:S03]  /*1150*/  FFMA R13, R6, R9, 7.314590599882819788e-10 ;  /* 0x30490fdb060d7423 */ /* 0x000fc60000000009 */
[----:B------:R-:W-:Y:S01]  /*1160*/  IADD3 R0, PT, PT, R11, -0xd000000, RZ ;  /* 0xf30000000b007810 */ /* 0x000fe20007ffe0ff */
[----:B------:R0:W2:Y:S03]  /*1170*/  MUFU.RSQ R8, R11 ;  /* 0x0000000b00087308 */ /* 0x0000a60000001400 */
[----:B------:R-:W-:-:S13]  /*1180*/  ISETP.GT.U32.AND P0, PT, R0, 0x727fffff, PT ;  /* 0x727fffff0000780c */ /* 0x000fda0003f04070 */
[----:B0-----:R-:W-:Y:S05]  /*1190*/  @!P0 BRA `(.L_x_78) ;  /* 0x0000000000108947 */ /* 0x001fea0003800000 */
[----:B------:R-:W-:-:S07]  /*11a0*/  MOV R12, 0x11c0 ;  /* 0x000011c0000c7802 */ /* 0x000fce0000000f00 */
[----:B-1234-:R-:W-:Y:S05]  /*11b0*/  CALL.REL.NOINC `($__internal_4_$__cuda_sm20_sqrt_rn_f32_slowpath) ;  /* 0x0000000000647944 */ /* 0x01efea0003c00000 */
[----:B------:R-:W-:Y:S01]  /*11c0*/  IMAD.MOV.U32 R0, RZ, RZ, R6 ;  /* 0x000000ffff007224 */ /* 0x000fe200078e0006 */
[----:B------:R-:W-:Y:S06]  /*11d0*/  BRA `(.L_x_79) ;  /* 0x0000000000107947 */ /* 0x000fec0003800000 */
.L_x_78:
[----:B--2---:R-:W-:Y:S01]  /*11e0*/  FMUL.FTZ R0, R11, R8 ;  /* 0x000000080b007220 */ /* 0x004fe20000410000 */
[----:B------:R-:W-:-:S03]  /*11f0*/  FMUL.FTZ R6, R8, 0.5 ;  /* 0x3f00000008067820 */ /* 0x000fc60000410000 */
[----:B------:R-:W-:-:S04]  /*1200*/  FFMA R9, -R0, R0, R11 ;  /* 0x0000000000097223 */ /* 0x000fc8000000010b */
[----:B------:R-:W-:-:S07]  /*1210*/  FFMA R0, R9, R6, R0 ;  /* 0x0000000609007223 */ /* 0x000fce0000000000 */
.L_x_79:
[----:B------:R-:W-:Y:S05]  /*1220*/  BSYNC.RECONVERGENT B1 ;  /* 0x0000000000017941 */ /* 0x000fea0003800200 */
.L_x_77:
[----:B------:R-:W-:Y:S01]  /*1230*/  FMUL.RZ R6, R13, 0.15915493667125701904 ;  /* 0x3e22f9830d067820 */ /* 0x000fe2000040c000 */
[----:B------:R-:W-:-:S03]  /*1240*/  MOV R13, 0x1 ;  /* 0x00000001000d7802 */ /* 0x000fc60000000f00 */
[----:B------:R-:W0:Y:S02]  /*1250*/  MUFU.COS R9, R6 ;  /* 0x0000000600097308 */ /* 0x000e240000000000 */
[----:B------:R2:W-:Y:S01]  /*1260*/  STG.E desc[UR6][R4.64+0x2c], R13 ;  /* 0x00002c0d04007986 */ /* 0x0005e2000c101906 */
[----:B0-----:R-:W-:-:S05]  /*1270*/  FMUL R11, R9, R0 ;  /* 0x00000000090b7220 */ /* 0x001fca0000400000 */
[----:B------:R-:W0:Y:S01]  /*1280*/  MUFU.SIN R9, R6 ;  /* 0x0000000600097308 */ /* 0x000e220000000400 */
[----:B------:R2:W-:Y:S01]  /*1290*/  STG.E desc[UR6][R4.64+0x34], R11 ;  /* 0x0000340b04007986 */ /* 0x0005e2000c101906 */
[----:B0-----:R-:W-:Y:S01]  /*12a0*/  FMUL R0, R9, R0 ;  /* 0x0000000009007220 */ /* 0x001fe20000400000 */
[----:B--2---:R-:W-:Y:S06]  /*12b0*/  BRA `(.L_x_80) ;  /* 0x0000000000087947 */ /* 0x004fec0003800000 */
.L_x_60:
[----:B------:R0:W5:Y:S04]  /*12c0*/  LDG.E R0, desc[UR6][R4.64+0x34] ;  /* 0x0000340604007981 */ /* 0x000168000c1e1900 */
[----:B------:R0:W-:Y:S02]  /*12d0*/  STG.E desc[UR6][R4.64+0x2c], RZ ;  /* 0x00002cff04007986 */ /* 0x0001e4000c101906 */
.L_x_80:
[----:B------:R-:W-:Y:S05]  /*12e0*/  BSYNC.RECONVERGENT B0 ;  /* 0x0000000000007941 */ /* 0x000fea0003800200 */
.L_x_59:
[----:B-----5:R-:W-:Y:S01]  /*12f0*/  FMUL R11, R0, UR5 ;  /* 0x00000005000b7c20 */ /* 0x020fe20008400000 */
[C---:B----4-:R-:W-:Y:S01]  /*1300*/  IMAD.WIDE R8, R7.reuse, 0x4, R2 ;  /* 0x0000000407087825 */ /* 0x050fe200078e0202 */
[----:B------:R-:W-:-:S04]  /*1310*/  IADD3 R7, PT, PT, R7, 0x1, RZ ;  /* 0x0000000107077810 */ /* 0x000fc80007ffe0ff */
[----:B------:R2:W-:Y:S01]  /*1320*/  STG.E desc[UR6][R8.64], R11 ;  /* 0x0000000b08007986 */ /* 0x0005e2000c101906 */
[----:B------:R-:W-:Y:S05]  /*1330*/  BRA.U UP0, `(.L_x_81) ;  /* 0xffffffed00607547 */ /* 0x000fea000b83ffff */
[----:B------:R-:W-:Y:S05]  /*1340*/  EXIT ;  /* 0x000000000000794d */ /* 0x000fea0003800000 */
        .weak           $__internal_4_$__cuda_sm20_sqrt_rn_f32_slowpath
        .type           $__internal_4_$__cuda_sm20_sqrt_rn_f32_slowpath,@function
        .size           $__internal_4_$__cuda_sm20_sqrt_rn_f32_slowpath,(.L_x_98 - $__internal_4_$__cuda_sm20_sqrt_rn_f32_slowpath)
$__internal_4_$__cuda_sm20_sqrt_rn_f32_slowpath:
[----:B------:R-:W-:-:S13]  /*1350*/  LOP3.LUT P0, RZ, R11, 0x7fffffff, RZ, 0xc0, !PT ;  /* 0x7fffffff0bff7812 */ /* 0x000fda000780c0ff */
[----:B------:R-:W-:Y:S01]  /*1360*/  @!P0 IMAD.MOV.U32 R6, RZ, RZ, R11 ;  /* 0x000000ffff068224 */ /* 0x000fe200078e000b */
[----:B------:R-:W-:Y:S06]  /*1370*/  @!P0 BRA `(.L_x_82) ;  /* 0x0000000000448947 */ /* 0x000fec0003800000 */
[----:B------:R-:W-:Y:S02]  /*1380*/  FSETP.GEU.FTZ.AND P0, PT, R11, RZ, PT ;  /* 0x000000ff0b00720b */ /* 0x000fe40003f1e000 */
[----:B------:R-:W-:-:S11]  /*1390*/  MOV R0, R11 ;  /* 0x0000000b00007202 */ /* 0x000fd60000000f00 */
        /* <DEDUP_REMOVED lines=12> */
[----:B------:R-:W-:-:S03]  /*1460*/  @!P0 IMAD.MOV.U32 R6, RZ, RZ, R0 ;  /* 0x000000ffff068224 */ /* 0x000fc600078e0000 */
[----:B------:R-:W-:-:S04]  /*1470*/  @P0 FFMA R9, R10, R9, R11 ;  /* 0x000000090a090223 */ /* 0x000fc8000000000b */
[----:B------:R-:W-:-:S07]  /*1480*/  @P0 FMUL.FTZ R6, R9, 2.3283064365386962891e-10 ;  /* 0x2f80000009060820 */ /* 0x000fce0000410000 */
.L_x_82:
[----:B------:R-:W-:Y:S01]  /*1490*/  HFMA2 R9, -RZ, RZ, 0, 0 ;  /* 0x00000000ff097431 */ /* 0x000fe200000001ff */
[----:B------:R-:W-:-:S04]  /*14a0*/  MOV R8, R12 ;  /* 0x0000000c00087202 */ /* 0x000fc80000000f00 */
[----:B------:R-:W-:Y:S05]  /*14b0*/  RET.REL.NODEC R8 `(_Z9call_PRNGfPfP24curandStatePhilox4_32_10) ;  /* 0xffffffe808d07950 */ /* 0x000fea0003c3ffff */
.L_x_83:
        /* <DEDUP_REMOVED lines=12> */
.L_x_98:


//--------------------- .text._Z10setup_PRNGiP24curandStatePhilox4_32_10 --------------------------
	.section	.text._Z10setup_PRNGiP24curandStatePhilox4_32_10,"ax",@progbits
	.align	128
        .global         _Z10setup_PRNGiP24curandStatePhilox4_32_10
        .type           _Z10setup_PRNGiP24curandStatePhilox4_32_10,@function
        .size           _Z10setup_PRNGiP24curandStatePhilox4_32_10,(.L_x_107 - _Z10setup_PRNGiP24curandStatePhilox4_32_10)
        .other          _Z10setup_PRNGiP24curandStatePhilox4_32_10,@"STO_CUDA_ENTRY STV_DEFAULT"
_Z10setup_PRNGiP24curandStatePhilox4_32_10:
.text._Z10setup_PRNGiP24curandStatePhilox4_32_10:
[----:B------:R-:W-:Y:S01]  /*0000*/  LDC R1, c[0x0][0x37c] ;  /* 0x0000df00ff017b82 */ /* 0x000fe20000000800 */
[----:B------:R-:W0:Y:S07]  /*0010*/  S2R R3, SR_TID.X ;  /* 0x0000000000037919 */ /* 0x000e2e0000002100 */
[----:B------:R-:W0:Y:S08]  /*0020*/  S2UR UR4, SR_CTAID.X ;  /* 0x00000000000479c3 */ /* 0x000e300000002500 */
[----:B------:R-:W0:Y:S08]  /*0030*/  LDC R6, c[0x0][0x360] ;  /* 0x0000d800ff067b82 */ /* 0x000e300000000800 */
[----:B------:R-:W1:Y:S01]  /*0040*/  LDC R8, c[0x0][0x380] ;  /* 0x0000e000ff087b82 */ /* 0x000e620000000800 */
[----:B0-----:R-:W-:Y:S01]  /*0050*/  IMAD R6, R6, UR4, R3 ;  /* 0x0000000406067c24 */ /* 0x001fe2000f8e0203 */
[----:B------:R-:W0:Y:S03]  /*0060*/  LDCU.64 UR4, c[0x0][0x358] ;  /* 0x00006b00ff0477ac */ /* 0x000e260008000a00 */
[----:B------:R-:W-:Y:S01]  /*0070*/  IMAD.WIDE.U32 R10, R6, -0x326172a9, RZ ;  /* 0xcd9e8d57060a7825 */ /* 0x000fe200078e00ff */
[----:B------:R-:W-:-:S02]  /*0080*/  SHF.R.S32.HI R7, RZ, 0x1f, R6 ;  /* 0x0000001fff077819 */ /* 0x000fc40000011406 */
[----:B-1----:R-:W-:Y:S02]  /*0090*/  SHF.R.S32.HI R9, RZ, 0x1f, R8 ;  /* 0x0000001fff097819 */ /* 0x002fe40000011408 */
[----:B------:R-:W-:Y:S02]  /*00a0*/  LOP3.LUT R2, R11, R8, RZ, 0x3c, !PT ;  /* 0x000000080b027212 */ /* 0x000fe400078e3cff */
[----:B------:R-:W-:Y:S01]  /*00b0*/  LOP3.LUT R12, R7, R9, RZ, 0x3c, !PT ;  /* 0x00000009070c7212 */ /* 0x000fe200078e3cff */
[----:B------:R-:W-:Y:S01]  /*00c0*/  VIADD R5, R9, 0xbb67ae85 ;  /* 0xbb67ae8509057836 */ /* 0x000fe20000000000 */
[----:B------:R-:W-:Y:S01]  /*00d0*/  IADD3 R11, PT, PT, R8, 0x3c6ef372, RZ ;  /* 0x3c6ef372080b7810 */ /* 0x000fe20007ffe0ff */
[----:B------:R-:W-:-:S04]  /*00e0*/  IMAD.WIDE.U32 R2, R2, -0x2daee0ad, RZ ;  /* 0xd2511f5302027825 */ /* 0x000fc800078e00ff */
[----:B------:R-:W-:Y:S01]  /*00f0*/  IMAD.WIDE.U32 R12, R12, -0x326172a9, RZ ;  /* 0xcd9e8d570c0c7825 */ /* 0x000fe200078e00ff */
[----:B------:R-:W-:-:S03]  /*0100*/  LOP3.LUT R5, R5, R3, RZ, 0x3c, !PT ;  /* 0x0000000305057212 */ /* 0x000fc600078e3cff */
[----:B------:R-:W-:Y:S02]  /*0110*/  VIADD R3, R8, 0x9e3779b9 ;  /* 0x9e3779b908037836 */ /* 0x000fe40000000000 */
[----:B------:R-:W-:-:S03]  /*0120*/  IMAD.WIDE.U32 R4, R5, -0x326172a9, RZ ;  /* 0xcd9e8d5705047825 */ /* 0x000fc600078e00ff */
[----:B------:R-:W-:Y:S02]  /*0130*/  LOP3.LUT R3, R3, R10, R13, 0x96, !PT ;  /* 0x0000000a03037212 */ /* 0x000fe400078e960d */
[----:B------:R-:W-:Y:S02]  /*0140*/  LOP3.LUT R11, R5, R12, R11, 0x96, !PT ;  /* 0x0000000c050b7212 */ /* 0x000fe400078e960b */
[----:B------:R-:W-:Y:S01]  /*0150*/  IADD3 R5, PT, PT, R9, 0x32370b8f, RZ ;  /* 0x32370b8f09057810 */ /* 0x000fe20007ffe0ff */
[----:B------:R-:W-:-:S04]  /*0160*/  IMAD.WIDE.U32 R12, R3, -0x2daee0ad, RZ ;  /* 0xd2511f53030c7825 */ /* 0x000fc800078e00ff */
[----:B------:R-:W-:Y:S02]  /*0170*/  VIADD R3, R9, 0x76cf5d0a ;  /* 0x76cf5d0a09037836 */ /* 0x000fe40000000000 */
[----:B------:R-:W-:-:S03]  /*0180*/  IMAD.WIDE.U32 R10, R11, -0x2daee0ad, RZ ;  /* 0xd2511f530b0a7825 */ /* 0x000fc600078e00ff */
[----:B------:R-:W-:Y:S02]  /*0190*/  LOP3.LUT R3, R13, R2, R3, 0x96, !PT ;  /* 0x000000020d037212 */ /* 0x000fe400078e9603 */
[----:B------:R-:W-:Y:S01]  /*01a0*/  LOP3.LUT R2, R11, R12, R5, 0x96, !PT ;  /* 0x0000000c0b027212 */ /* 0x000fe200078e9605 */
[C---:B------:R-:W-:Y:S01]  /*01b0*/  VIADD R5, R8.reuse, 0xdaa66d2b ;  /* 0xdaa66d2b08057836 */ /* 0x040fe20000000000 */
[----:B------:R-:W-:Y:S01]  /*01c0*/  IADD3 R11, PT, PT, R8, 0x78dde6e4, RZ ;  /* 0x78dde6e4080b7810 */ /* 0x000fe20007ffe0ff */
[----:B------:R-:W-:-:S04]  /*01d0*/  IMAD.WIDE.U32 R12, R3, -0x326172a9, RZ ;  /* 0xcd9e8d57030c7825 */ /* 0x000fc800078e00ff */
[----:B------:R-:W-:Y:S01]  /*01e0*/  IMAD.WIDE.U32 R2, R2, -0x326172a9, RZ ;  /* 0xcd9e8d5702027825 */ /* 0x000fe200078e00ff */
[----:B------:R-:W-:-:S04]  /*01f0*/  LOP3.LUT R5, R13, R4, R5, 0x96, !PT ;  /* 0x000000040d057212 */ /* 0x000fc800078e9605 */
[----:B------:R-:W-:Y:S01]  /*0200*/  LOP3.LUT R4, R3, R12, R11, 0x96, !PT ;  /* 0x0000000c03047212 */ /* 0x000fe200078e960b */
[----:B------:R-:W-:Y:S01]  /*0210*/  IMAD.WIDE.U32 R12, R5, -0x2daee0ad, RZ ;  /* 0xd2511f53050c7825 */ /* 0x000fe200078e00ff */
[----:B------:R-:W-:-:S03]  /*0220*/  IADD3 R11, PT, PT, R9, -0x56f99767, RZ ;  /* 0xa9066899090b7810 */ /* 0x000fc60007ffe0ff */
[----:B------:R-:W-:Y:S02]  /*0230*/  VIADD R3, R9, 0xed9eba14 ;  /* 0xed9eba1409037836 */ /* 0x000fe40000000000 */
[----:B------:R-:W-:-:S03]  /*0240*/  IMAD.WIDE.U32 R4, R4, -0x2daee0ad, RZ ;  /* 0xd2511f5304047825 */ /* 0x000fc600078e00ff */
[----:B------:R-:W-:Y:S02]  /*0250*/  LOP3.LUT R3, R13, R10, R3, 0x96, !PT ;  /* 0x0000000a0d037212 */ /* 0x000fe400078e9603 */
[----:B------:R-:W-:Y:S02]  /*0260*/  LOP3.LUT R11, R5, R12, R11, 0x96, !PT ;  /* 0x0000000c050b7212 */ /* 0x000fe400078e960b */
[----:B------:R-:W-:Y:S01]  /*0270*/  IADD3 R5, PT, PT, R8, -0x4ab325aa, RZ ;  /* 0xb54cda5608057810 */ /* 0x000fe20007ffe0ff */
        /* <DEDUP_REMOVED lines=12> */
[----:B------:R-:W1:Y:S01]  /*0340*/  LDC.64 R2, c[0x0][0x388] ;  /* 0x0000e200ff027b82 */ /* 0x000e620000000a00 */
[C---:B------:R-:W-:Y:S02]  /*0350*/  IADD3 R15, PT, PT, R8.reuse, -0xe443238, RZ ;  /* 0xf1bbcdc8080f7810 */ /* 0x040fe40007ffe0ff */
        /* <DEDUP_REMOVED lines=10> */
[----:B------:R-:W-:Y:S01]  /*0400*/  VIADD R13, R8, 0x8ff34781 ;  /* 0x8ff34781080d7836 */ /* 0x000fe20000000000 */
[----:B------:R-:W-:Y:S01]  /*0410*/  CS2R R4, SRZ ;  /* 0x0000000000047805 */ /* 0x000fe2000001ff00 */
[----:B------:R-:W-:Y:S01]  /*0420*/  IMAD.WIDE.U32 R18, R11, -0x326172a9, RZ ;  /* 0xcd9e8d570b127825 */ /* 0x000fe200078e00ff */
[----:B------:R-:W-:Y:S02]  /*0430*/  CS2R R10, SRZ ;  /* 0x00000000000a7805 */ /* 0x000fe4000001ff00 */
[----:B------:R-:W-:Y:S01]  /*0440*/  MOV R15, R16 ;  /* 0x00000010000f7202 */ /* 0x000fe20000000f00 */
[----:B-1----:R-:W-:Y:S01]  /*0450*/  IMAD.WIDE R2, R6, 0x40, R2 ;  /* 0x0000004006027825 */ /* 0x002fe200078e0202 */
[----:B------:R-:W-:-:S03]  /*0460*/  LOP3.LUT R12, R19, R12, R13, 0x96, !PT ;  /* 0x0000000c130c7212 */ /* 0x000fc600078e960d */
[----:B------:R-:W-:Y:S01]  /*0470*/  IMAD.MOV.U32 R13, RZ, RZ, R18 ;  /* 0x000000ffff0d7224 */ /* 0x000fe200078e0012 */
[----:B0-----:R-:W-:Y:S04]  /*0480*/  STG.E.128 desc[UR4][R2.64], R4 ;  /* 0x0000000402007986 */ /* 0x001fe8000c101d04 */
[----:B------:R-:W-:Y:S04]  /*0490*/  STG.E.128 desc[UR4][R2.64+0x20], R8 ;  /* 0x0000200802007986 */ /* 0x000fe8000c101d04 */
[----:B------:R-:W-:Y:S04]  /*04a0*/  STG.E.64 desc[UR4][R2.64+0x30], RZ ;  /* 0x000030ff02007986 */ /* 0x000fe8000c101b04 */
[----:B------:R-:W-:Y:S04]  /*04b0*/  STG.E.64 desc[UR4][R2.64+0x38], RZ ;  /* 0x000038ff02007986 */ /* 0x000fe8000c101b04 */
[----:B------:R-:W-:Y:S01]  /*04c0*/  STG.E.128 desc[UR4][R2.64+0x10], R12 ;  /* 0x0000100c02007986 */ /* 0x000fe2000c101d04 */
[----:B------:R-:W-:Y:S05]  /*04d0*/  EXIT ;  /* 0x000000000000794d */ /* 0x000fea0003800000 */
.L_x_84:
        /* <DEDUP_REMOVED lines=10> */
.L_x_107:


//--------------------- .nv.global.init           --------------------------
	.section	.nv.global.init,"aw",@progbits
	.align	4
.nv.global.init:
	.type		mrg32k3aM1SubSeq,@object
	.size		mrg32k3aM1SubSeq,(mrg32k3aM2SubSeq - mrg32k3aM1SubSeq)
mrg32k3aM1SubSeq:
        /*0000*/ 	.byte	0x0b, 0xcc, 0xee, 0x04, 0x73, 0x29, 0x8b, 0x6f, 0xf6, 0x53, 0x03, 0xf6, 0x23, 0xf6, 0xea, 0xda
        /* <DEDUP_REMOVED lines=125> */
	.type		mrg32k3aM2SubSeq,@object
	.size		mrg32k3aM2SubSeq,(mrg32k3aM1 - mrg32k3aM2SubSeq)
mrg32k3aM2SubSeq:
        /* <DEDUP_REMOVED lines=126> */
	.type		mrg32k3aM1,@object
	.size		mrg32k3aM1,(mrg32k3aM1Seq - mrg32k3aM1)
mrg32k3aM1:
        /* <DEDUP_REMOVED lines=144> */
	.type		mrg32k3aM1Seq,@object
	.size		mrg32k3aM1Seq,(mrg32k3aM2 - mrg32k3aM1Seq)
mrg32k3aM1Seq:
        /* <DEDUP_REMOVED lines=144> */
	.type		mrg32k3aM2,@object
	.size		mrg32k3aM2,(mrg32k3aM2Seq - mrg32k3aM2)
mrg32k3aM2:
        /* <DEDUP_REMOVED lines=144> */
	.type		mrg32k3aM2Seq,@object
	.size		mrg32k3aM2Seq,(precalc_xorwow_matrix - mrg32k3aM2Seq)
mrg32k3aM2Seq:
        /* <DEDUP_REMOVED lines=144> */
	.type		precalc_xorwow_matrix,@object
	.size		precalc_xorwow_matrix,(precalc_xorwow_offset_matrix - precalc_xorwow_matrix)
precalc_xorwow_matrix:
        /* <DEDUP_REMOVED lines=6400> */
	.type		precalc_xorwow_offset_matrix,@object
	.size		precalc_xorwow_offset_matrix,(.L_1 - precalc_xorwow_offset_matrix)
precalc_xorwow_offset_matrix:
        /* <DEDUP_REMOVED lines=6400> */
.L_1:


//--------------------- .nv.shared.reserved.0     --------------------------
	.section	.nv.shared.reserved.0,"aw",@nobits
	.weak		__nv_reservedSMEM_offset_0_alias
	.size		__nv_reservedSMEM_offset_0_alias, 0, 64
	.other		__nv_reservedSMEM_offset_0_alias,@"STO_CUDA_RESERVED_SHARED STV_DEFAULT"
__nv_reservedSMEM_offset_0_alias:
	.zero		0
	.zero		64


//--------------------- .nv.constant0._Z10RK_stage_2iPfS_S_S_S_S_ --------------------------
	.section	.nv.constant0._Z10RK_stage_2iPfS_S_S_S_S_,"a",@progbits
	.sectionflags	@""
	.align	4
.nv.constant0._Z10RK_stage_2iPfS_S_S_S_S_:
	.zero		952


//--------------------- .nv.constant0._Z10RK_stage_1iPfS_S_S_S_S_ --------------------------
	.section	.nv.constant0._Z10RK_stage_1iPfS_S_S_S_S_,"a",@progbits
	.sectionflags	@""
	.align	4
.nv.constant0._Z10RK_stage_1iPfS_S_S_S_S_:
	.zero		952


//--------------------- .nv.constant0._Z14calc_exclvol_fiPfS_ --------------------------
	.section	.nv.constant0._Z14calc_exclvol_fiPfS_,"a",@progbits
	.sectionflags	@""
	.align	4
.nv.constant0._Z14calc_exclvol_fiPfS_:
	.zero		920


//--------------------- .nv.constant0._Z13calc_intern_fiPfS_S_S_ --------------------------
	.section	.nv.constant0._Z13calc_intern_fiPfS_S_S_,"a",@progbits
	.sectionflags	@""
	.align	4
.nv.constant0._Z13calc_intern_fiPfS_S_S_:
	.zero		936


//--------------------- .nv.constant0._Z12calc_cosinesiPfS_S_ --------------------------
	.section	.nv.constant0._Z12calc_cosinesiPfS_S_,"a",@progbits
	.sectionflags	@""
	.align	4
.nv.constant0._Z12calc_cosinesiPfS_S_:
	.zero		928


//--------------------- .nv.constant0._Z10calc_bondsiPfS_S_ --------------------------
	.section	.nv.constant0._Z10calc_bondsiPfS_S_,"a",@progbits
	.sectionflags	@""
	.align	4
.nv.constant0._Z10calc_bondsiPfS_S_:
	.zero		928


//--------------------- .nv.constant0._Z13calc_extern_fifPfS_S_ --------------------------
	.section	.nv.constant0._Z13calc_extern_fifPfS_S_,"a",@progbits
	.sectionflags	@""
	.align	4
.nv.constant0._Z13calc_extern_fifPfS_S_:
	.zero		928


//--------------------- .nv.constant0._Z9call_PRNGfPfP24curandStatePhilox4_32_10 --------------------------
	.section	.nv.constant0._Z9call_PRNGfPfP24curandStatePhilox4_32_10,"a",@progbits
	.sectionflags	@""
	.align	4
.nv.constant0._Z9call_PRNGfPfP24curandStatePhilox4_32_10:
	.zero		920


//--------------------- .nv.constant0._Z10setup_PRNGiP24curandStatePhilox4_32_10 --------------------------
	.section	.nv.constant0._Z10setup_PRNGiP24curandStatePhilox4_32_10,"a",@progbits
	.sectionflags	@""
	.align	4
.nv.constant0._Z10setup_PRNGiP24curandStatePhilox4_32_10:
	.zero		912


//--------------------- SYMBOLS --------------------------

	.type		.nv.reservedSmem.offset0,@object
	.size		.nv.reservedSmem.offset0,0x4
